	.target	sm_90a

	.elftype	@"ET_EXEC"


//--------------------- .note.nv.tkinfo           --------------------------
	.section	.note.nv.tkinfo,"",@"SHT_NOTE"
	.sectionflags	@"SHF_NOTE_NV_TKINFO"
	.tkinfo
        /*0018*/ 	.word	0x00000002
        /*0030*/ 	.string	""
        /*0030*/ 	.string	"ptxas"
        /*0030*/ 	.string	"Cuda compilation tools, release 13.0, V13.0.88"
        /*0030*/ 	.string	"Build cuda_13.0.r13.0/compiler.36424714_0"
        /*0030*/ 	.string	"-v  -suppress-debug-info  -lineinfo  -arch sm_90a "



//--------------------- .note.nv.cuinfo           --------------------------
	.section	.note.nv.cuinfo,"",@"SHT_NOTE"
	.sectionflags	@"SHF_NOTE_NV_CUINFO"
        /*0018*/ 	.short	0x0002
        /*001a*/ 	.short	0x005a
        /*001c*/ 	.short	0x0082
	.zero		2


//--------------------- .nv.info                  --------------------------
	.section	.nv.info,"",@"SHT_CUDA_INFO"
	.align	4


	//----- nvinfo : EIATTR_REGCOUNT
	.align		4
        /*0000*/ 	.byte	0x04, 0x2f
        /*0002*/ 	.short	(.L_1 - .L_0)
	.align		4
.L_0:
        /*0004*/ 	.word	index@(gluon_wgmma)
        /*0008*/ 	.word	0x0000005a


	//----- nvinfo : EIATTR_FRAME_SIZE
	.align		4
.L_1:
        /*000c*/ 	.byte	0x04, 0x11
        /*000e*/ 	.short	(.L_3 - .L_2)
	.align		4
.L_2:
        /*0010*/ 	.word	index@(gluon_wgmma)
        /*0014*/ 	.word	0x00000000


	//----- nvinfo : EIATTR_MIN_STACK_SIZE
	.align		4
.L_3:
        /*0018*/ 	.byte	0x04, 0x12
        /*001a*/ 	.short	(.L_5 - .L_4)
	.align		4
.L_4:
        /*001c*/ 	.word	index@(gluon_wgmma)
        /*0020*/ 	.word	0x00000000
.L_5:


//--------------------- .nv.compat                --------------------------
	.section	.nv.compat,"",@"SHT_CUDA_COMPAT_INFO"
	.align	4
        /*0000*/ 	.byte	0x02, 0x09, 0x01, 0x00, 0x02, 0x02, 0x04, 0x00, 0x02, 0x05, 0x05, 0x00, 0x03, 0x07, 0x01, 0x01
        /*0010*/ 	.byte	0x02, 0x03, 0x03, 0x00, 0x02, 0x06, 0x01, 0x00, 0x04, 0x0b, 0x08, 0x00, 0x00, 0x00, 0x00, 0x00
        /*0020*/ 	.byte	0x00, 0x00, 0x00, 0x00


//--------------------- .nv.info.gluon_wgmma      --------------------------
	.section	.nv.info.gluon_wgmma,"",@"SHT_CUDA_INFO"
	.sectionflags	@""
	.align	4


	//----- nvinfo : EIATTR_CUDA_API_VERSION
	.align		4
        /*0000*/ 	.byte	0x04, 0x37
        /*0002*/ 	.short	(.L_7 - .L_6)
.L_6:
        /*0004*/ 	.word	0x00000082


	//----- nvinfo : EIATTR_KPARAM_INFO
	.align		4
.L_7:
        /*0008*/ 	.byte	0x04, 0x17
        /*000a*/ 	.short	(.L_9 - .L_8)
.L_8:
        /*000c*/ 	.word	0x00000000
        /*0010*/ 	.short	0x000a
        /*0012*/ 	.short	0x0048
        /*0014*/ 	.byte	0x00, 0xf4, 0x21, 0x00


	//----- nvinfo : EIATTR_KPARAM_INFO
	.align		4
.L_9:
        /*0018*/ 	.byte	0x04, 0x17
        /*001a*/ 	.short	(.L_11 - .L_10)
.L_10:
        /*001c*/ 	.word	0x00000000
        /*0020*/ 	.short	0x0009
        /*0022*/ 	.short	0x0040
        /*0024*/ 	.byte	0x00, 0xf4, 0x21, 0x00


	//----- nvinfo : EIATTR_KPARAM_INFO
	.align		4
.L_11:
        /*0028*/ 	.byte	0x04, 0x17
        /*002a*/ 	.short	(.L_13 - .L_12)
.L_12:
        /*002c*/ 	.word	0x00000000
        /*0030*/ 	.short	0x0008
        /*0032*/ 	.short	0x0038
        /*0034*/ 	.byte	0x00, 0xf0, 0x21, 0x00


	//----- nvinfo : EIATTR_KPARAM_INFO
	.align		4
.L_13:
        /*0038*/ 	.byte	0x04, 0x17
        /*003a*/ 	.short	(.L_15 - .L_14)
.L_14:
        /*003c*/ 	.word	0x00000000
        /*0040*/ 	.short	0x0007
        /*0042*/ 	.short	0x0030
        /*0044*/ 	.byte	0x00, 0xf0, 0x21, 0x00


	//----- nvinfo : EIATTR_KPARAM_INFO
	.align		4
.L_15:
        /*0048*/ 	.byte	0x04, 0x17
        /*004a*/ 	.short	(.L_17 - .L_16)
.L_16:
        /*004c*/ 	.word	0x00000000
        /*0050*/ 	.short	0x0006
        /*0052*/ 	.short	0x0028
        /*0054*/ 	.byte	0x00, 0xf0, 0x21, 0x00


	//----- nvinfo : EIATTR_KPARAM_INFO
	.align		4
.L_17:
        /*0058*/ 	.byte	0x04, 0x17
        /*005a*/ 	.short	(.L_19 - .L_18)
.L_18:
        /*005c*/ 	.word	0x00000000
        /*0060*/ 	.short	0x0005
        /*0062*/ 	.short	0x0020
        /*0064*/ 	.byte	0x00, 0xf0, 0x11, 0x00


	//----- nvinfo : EIATTR_KPARAM_INFO
	.align		4
.L_19:
        /*0068*/ 	.byte	0x04, 0x17
        /*006a*/ 	.short	(.L_21 - .L_20)
.L_20:
        /*006c*/ 	.word	0x00000000
        /*0070*/ 	.short	0x0004
        /*0072*/ 	.short	0x001c
        /*0074*/ 	.byte	0x00, 0xf0, 0x11, 0x00


	//----- nvinfo : EIATTR_KPARAM_INFO
	.align		4
.L_21:
        /*0078*/ 	.byte	0x04, 0x17
        /*007a*/ 	.short	(.L_23 - .L_22)
.L_22:
        /*007c*/ 	.word	0x00000000
        /*0080*/ 	.short	0x0003
        /*0082*/ 	.short	0x0018
        /*0084*/ 	.byte	0x00, 0xf0, 0x11, 0x00


	//----- nvinfo : EIATTR_KPARAM_INFO
	.align		4
.L_23:
        /*0088*/ 	.byte	0x04, 0x17
        /*008a*/ 	.short	(.L_25 - .L_24)
.L_24:
        /*008c*/ 	.word	0x00000000
        /*0090*/ 	.short	0x0002
        /*0092*/ 	.short	0x0010
        /*0094*/ 	.byte	0x00, 0xf4, 0x21, 0x00


	//----- nvinfo : EIATTR_KPARAM_INFO
	.align		4
.L_25:
        /*0098*/ 	.byte	0x04, 0x17
        /*009a*/ 	.short	(.L_27 - .L_26)
.L_26:
        /*009c*/ 	.word	0x00000000
        /*00a0*/ 	.short	0x0001
        /*00a2*/ 	.short	0x0008
        /*00a4*/ 	.byte	0x00, 0xf4, 0x21, 0x00


	//----- nvinfo : EIATTR_KPARAM_INFO
	.align		4
.L_27:
        /*00a8*/ 	.byte	0x04, 0x17
        /*00aa*/ 	.short	(.L_29 - .L_28)
.L_28:
        /*00ac*/ 	.word	0x00000000
        /*00b0*/ 	.short	0x0000
        /*00b2*/ 	.short	0x0000
        /*00b4*/ 	.byte	0x00, 0xf4, 0x21, 0x00


	//----- nvinfo : EIATTR_SPARSE_MMA_MASK
	.align		4
.L_29:
        /*00b8*/ 	.byte	0x03, 0x50
        /*00ba*/ 	.short	0x0000


	//----- nvinfo : EIATTR_MAXREG_COUNT
	.align		4
        /*00bc*/ 	.byte	0x03, 0x1b
        /*00be*/ 	.short	0x00ff


	//----- nvinfo : EIATTR_NUM_BARRIERS
	.align		4
        /*00c0*/ 	.byte	0x02, 0x4c
        /*00c2*/ 	.byte	0x01
	.zero		1


	//----- nvinfo : EIATTR_MERCURY_ISA_VERSION
	.align		4
        /*00c4*/ 	.byte	0x03, 0x5f
        /*00c6*/ 	.short	0x0101


	//----- nvinfo : EIATTR_INT_WARP_WIDE_INSTR_OFFSETS
	.align		4
        /*00c8*/ 	.byte	0x04, 0x31
        /*00ca*/ 	.short	(.L_31 - .L_30)


	//   ....[0]....
.L_30:
        /*00cc*/ 	.word	0x00001450


	//   ....[1]....
        /*00d0*/ 	.word	0x00001470


	//   ....[2]....
        /*00d4*/ 	.word	0x00001480


	//   ....[3]....
        /*00d8*/ 	.word	0x00001560


	//   ....[4]....
        /*00dc*/ 	.word	0x00001900


	//   ....[5]....
        /*00e0*/ 	.word	0x00001910


	//   ....[6]....
        /*00e4*/ 	.word	0x00001980


	//   ....[7]....
        /*00e8*/ 	.word	0x00001990


	//   ....[8]....
        /*00ec*/ 	.word	0x00001eb0


	//   ....[9]....
        /*00f0*/ 	.word	0x00001ed0


	//----- nvinfo : EIATTR_COOP_GROUP_MASK_REGIDS
	.align		4
.L_31:
        /*00f4*/ 	.byte	0x04, 0x29
        /*00f6*/ 	.short	(.L_33 - .L_32)


	//   ....[0]....
.L_32:
        /*00f8*/ 	.word	0xffffffff


	//   ....[1]....
        /*00fc*/ 	.word	0xffffffff


	//   ....[2]....
        /*0100*/ 	.word	0xffffffff


	//----- nvinfo : EIATTR_COOP_GROUP_INSTR_OFFSETS
	.align		4
.L_33:
        /*0104*/ 	.byte	0x04, 0x28
        /*0106*/ 	.short	(.L_35 - .L_34)


	//   ....[0]....
.L_34:
        /*0108*/ 	.word	0x00000150


	//   ....[1]....
        /*010c*/ 	.word	0x00000700


	//   ....[2]....
        /*0110*/ 	.word	0x00000cf0


	//----- nvinfo : EIATTR_MBARRIER_INSTR_OFFSETS
	.align		4
.L_35:
        /*0114*/ 	.byte	0x04, 0x39
        /*0116*/ 	.short	(.L_37 - .L_36)


	//   ....[0]....
.L_36:
        /*0118*/ 	.word	0x000015c0
        /*011c*/ 	.word	0x000000ff
        /*0120*/ 	.word	0x00012000
        /*0124*/ 	.short	0x0100
        /*0126*/ 	.byte	0x14
	.zero		1


	//   ....[1]....
        /*0128*/ 	.word	0x000015e0
        /*012c*/ 	.word	0x000000ff
        /*0130*/ 	.word	0x00012008
        /*0134*/ 	.short	0x0100
        /*0136*/ 	.byte	0x14
	.zero		1


	//   ....[2]....
        /*0138*/ 	.word	0x00001610
        /*013c*/ 	.word	0x000000ff
        /*0140*/ 	.word	0x00012010
        /*0144*/ 	.short	0x0100
        /*0146*/ 	.byte	0x14
	.zero		1


	//   ....[3]....
        /*0148*/ 	.word	0x00001a40
        /*014c*/ 	.word	0x000000ff
        /*0150*/ 	.word	0x00012000
        /*0154*/ 	.short	0x010a
        /*0156*/ 	.byte	0x12
	.zero		1


	//   ....[4]....
        /*0158*/ 	.word	0x00001e10
        /*015c*/ 	.word	0x000000ff
        /*0160*/ 	.word	0x00012000
        /*0164*/ 	.short	0x0108
        /*0166*/ 	.byte	0x14
	.zero		1


	//   ....[5]....
        /*0168*/ 	.word	0x00001f70
        /*016c*/ 	.word	0x000000ff
        /*0170*/ 	.word	0x00012008
        /*0174*/ 	.short	0x0108
        /*0176*/ 	.byte	0x14
	.zero		1


	//   ....[6]....
        /*0178*/ 	.word	0x00002050
        /*017c*/ 	.word	0x000000ff
        /*0180*/ 	.word	0x00012010
        /*0184*/ 	.short	0x0108
        /*0186*/ 	.byte	0x14
	.zero		1


	//   ....[7]....
        /*0188*/ 	.word	0x000021c0
        /*018c*/ 	.word	0x000000ff
        /*0190*/ 	.word	0x00012000
        /*0194*/ 	.short	0x010a
        /*0196*/ 	.byte	0x12
	.zero		1


	//----- nvinfo : EIATTR_NUM_MBARRIERS
	.align		4
.L_37:
        /*0198*/ 	.byte	0x03, 0x38
        /*019a*/ 	.short	0x0003


	//----- nvinfo : EIATTR_EXIT_INSTR_OFFSETS
	.align		4
        /*019c*/ 	.byte	0x04, 0x1c
        /*019e*/ 	.short	(.L_39 - .L_38)


	//   ....[0]....
.L_38:
        /*01a0*/ 	.word	0x000021b0


	//----- nvinfo : EIATTR_REQNTID
	.align		4
.L_39:
        /*01a4*/ 	.byte	0x04, 0x10
        /*01a6*/ 	.short	(.L_41 - .L_40)
.L_40:
        /*01a8*/ 	.word	0x00000080
        /*01ac*/ 	.word	0x00000001
        /*01b0*/ 	.word	0x00000001


	//----- nvinfo : EIATTR_CRS_STACK_SIZE
	.align		4
.L_41:
        /*01b4*/ 	.byte	0x04, 0x1e
        /*01b6*/ 	.short	(.L_43 - .L_42)
.L_42:
        /*01b8*/ 	.word	0x00000000


	//----- nvinfo : EIATTR_CBANK_PARAM_SIZE
	.align		4
.L_43:
        /*01bc*/ 	.byte	0x03, 0x19
        /*01be*/ 	.short	0x0050


	//----- nvinfo : EIATTR_PARAM_CBANK
	.align		4
        /*01c0*/ 	.byte	0x04, 0x0a
        /*01c2*/ 	.short	(.L_45 - .L_44)
	.align		4
.L_44:
        /*01c4*/ 	.word	index@(.nv.constant0.gluon_wgmma)
        /*01c8*/ 	.short	0x0210
        /*01ca*/ 	.short	0x0050


	//----- nvinfo : EIATTR_SW_WAR
	.align		4
.L_45:
        /*01cc*/ 	.byte	0x04, 0x36
        /*01ce*/ 	.short	(.L_47 - .L_46)
.L_46:
        /*01d0*/ 	.word	0x00000008
.L_47:


//--------------------- .nv.callgraph             --------------------------
	.section	.nv.callgraph,"",@"SHT_CUDA_CALLGRAPH"
	.align	4
	.sectionentsize	8
	.align		4
        /*0000*/ 	.word	0x00000000
	.align		4
        /*0004*/ 	.word	0xffffffff
	.align		4
        /*0008*/ 	.word	0x00000000
	.align		4
        /*000c*/ 	.word	0xfffffffe
	.align		4
        /*0010*/ 	.word	0x00000000
	.align		4
        /*0014*/ 	.word	0xfffffffd
	.align		4
        /*0018*/ 	.word	0x00000000
	.align		4
        /*001c*/ 	.word	0xfffffffc


//--------------------- .text.gluon_wgmma         --------------------------
	.section	.text.gluon_wgmma,"ax",@progbits
	.align	128
        .global         gluon_wgmma
        .type           gluon_wgmma,@function
        .size           gluon_wgmma,(.L_x_52 - gluon_wgmma)
        .other          gluon_wgmma,@"STO_CUDA_ENTRY STV_DEFAULT"
gluon_wgmma:
.text.gluon_wgmma:
[----:B------:R-:W-:Y:S01]  /*0000*/  LDC R1, c[0x0][0x28] ;  /* 0x00000a00ff017b82 */ /* 0x000fe20000000800 */
[----:B------:R-:W1:Y:S07]  /*0010*/  S2R R0, SR_TID.X ;  /* 0x0000000000007919 */ /* 0x000e6e0000002100 */
[----:B------:R-:W2:Y:S01]  /*0020*/  S2UR UR4, SR_CgaCtaId ;  /* 0x00000000000479c3 */ /* 0x000ea20000008800 */
[----:B------:R-:W-:Y:S01]  /*0030*/  UMOV UR20, 0x400 ;  /* 0x0000040000147882 */ /* 0x000fe20000000000 */
[----:B------:R-:W-:Y:S01]  /*0040*/  ULDC UR6, c[0x0][0xc] ;  /* 0x0000030000067ab9 */ /* 0x000fe20000000800 */
[----:B------:R-:W-:Y:S01]  /*0050*/  ULDC.64 UR32, c[0x0][0x250] ;  /* 0x0000940000207ab9 */ /* 0x000fe20000000a00 */
[----:B------:R-:W-:Y:S04]  /*0060*/  BSSY B0, `(.L_x_0) ;  /* 0x000001f000007945 */ /* 0x000fe80003800000 */
[----:B------:R-:W3:Y:S08]  /*0070*/  LDC R3, c[0x0][0x228] ;  /* 0x00008a00ff037b82 */ /* 0x000ef00000000800 */
[----:B------:R-:W4:Y:S08]  /*0080*/  LDC R9, c[0x0][0x230] ;  /* 0x00008c00ff097b82 */ /* 0x000f300000000800 */
[----:B------:R-:W-:Y:S01]  /*0090*/  S2UR UR23, SR_CTAID.Y ;  /* 0x00000000001779c3 */ /* 0x000fe20000002600 */
[----:B--2---:R-:W-:-:S03]  /*00a0*/  ULEA UR20, UR4, UR20, 0x18 ;  /* 0x0000001404147291 */ /* 0x004fc6000f8ec03f */
[----:B------:R-:W-:Y:S01]  /*00b0*/  ULDC UR4, c[0x0][0x10] ;  /* 0x0000040000047ab9 */ /* 0x000fe20000000800 */
[----:B-1----:R-:W-:-:S03]  /*00c0*/  LOP3.LUT R2, R0, 0x7f, RZ, 0xc0, !PT ;  /* 0x0000007f00027812 */ /* 0x002fc600078ec0ff */
[----:B------:R-:W1:Y:S01]  /*00d0*/  S2UR UR5, SR_CTAID.Z ;  /* 0x00000000000579c3 */ /* 0x000e620000002700 */
[----:B---3--:R-:W-:Y:S01]  /*00e0*/  VIADD R3, R3, 0xffffffff ;  /* 0xffffffff03037836 */ /* 0x008fe20000000000 */
[C---:B------:R-:W-:Y:S02]  /*00f0*/  ISETP.GE.U32.AND P0, PT, R2.reuse, 0x20, PT ;  /* 0x000000200200780c */ /* 0x040fe40003f06070 */
[C---:B------:R-:W-:Y:S02]  /*0100*/  ISETP.NE.U32.AND P2, PT, R2.reuse, RZ, PT ;  /* 0x000000ff0200720c */ /* 0x040fe40003f45070 */
[----:B------:R-:W-:Y:S02]  /*0110*/  LEA R12, R2, UR20, 0x2 ;  /* 0x00000014020c7c11 */ /* 0x000fe4000f8e10ff */
[----:B------:R-:W2:Y:S01]  /*0120*/  S2UR UR34, SR_CTAID.X ;  /* 0x00000000002279c3 */ /* 0x000ea20000002500 */
[----:B----4-:R-:W-:-:S06]  /*0130*/  VIADD R8, R9, 0xffffffff ;  /* 0xffffffff09087836 */ /* 0x010fcc0000000000 */
[----:B------:R3:W-:Y:S01]  /*0140*/  @!P0 STS [R12], RZ ;  /* 0x000000ff0c008388 */ /* 0x0007e20000000800 */
[----:B------:R-:W-:-:S03]  /*0150*/  NOP ;  /* 0x0000000000007918 */ /* 0x000fc60000000000 */
[----:B------:R3:W-:Y:S01]  /*0160*/  @!P2 STS [UR20+0x24], R3 ;  /* 0x00002403ff00a988 */ /* 0x0007e20008000814 */
[----:B-1----:R-:W-:-:S03]  /*0170*/  UIMAD UR4, UR5, UR4, UR23 ;  /* 0x00000004050472a4 */ /* 0x002fc6000f8e0217 */
[----:B------:R3:W-:Y:S01]  /*0180*/  @!P2 STS [UR20+0x20], R8 ;  /* 0x00002008ff00a988 */ /* 0x0007e20008000814 */
[----:B--2---:R-:W-:-:S04]  /*0190*/  UIMAD UR4, UR4, UR6, UR34 ;  /* 0x00000006040472a4 */ /* 0x004fc8000f8e0222 */
[----:B------:R-:W-:-:S03]  /*01a0*/  UIMAD UR5, UR4, 0x180, URZ ;  /* 0x00000180040578a4 */ /* 0x000fc6000f8e023f */
[----:B------:R-:W-:Y:S01]  /*01b0*/  UMOV UR4, URZ ;  /* 0x0000003f00047c82 */ /* 0x000fe20008000000 */
[----:B------:R-:W-:-:S04]  /*01c0*/  UIADD3 UR28, UP0, UR5, UR32, URZ ;  /* 0x00000020051c7290 */ /* 0x000fc8000ff1e03f */
[----:B------:R-:W-:Y:S01]  /*01d0*/  ULEA.HI.X.SX32 UR29, UR5, UR33, 0x1, UP0 ;  /* 0x00000021051d7291 */ /* 0x000fe200080f0e3f */
[----:B---3--:R-:W-:Y:S11]  /*01e0*/  @P2 BRA `(.L_x_1) ;  /* 0x0000000000182947 */ /* 0x008ff60003800000 */
[----:B------:R-:W1:Y:S01]  /*01f0*/  LDS R4, [UR20+0x8] ;  /* 0x00000814ff047984 */ /* 0x000e620008000800 */
[----:B------:R-:W2:Y:S01]  /*0200*/  LDC.64 R6, c[0x0][0x210] ;  /* 0x00008400ff067b82 */ /* 0x000ea20000000a00 */
[----:B------:R-:W-:Y:S02]  /*0210*/  IMAD.MOV.U32 R5, RZ, RZ, 0x70 ;  /* 0x00000070ff057424 */ /* 0x000fe400078e00ff */
[----:B--2---:R2:W-:Y:S03]  /*0220*/  STS.64 [UR20], R6 ;  /* 0x00000006ff007988 */ /* 0x0045e60008000a14 */
[----:B-1----:R-:W-:-:S05]  /*0230*/  LOP3.LUT R4, R4, 0x10, R5, 0xd8, !PT ;  /* 0x0000001004047812 */ /* 0x002fca00078ed805 */
[----:B------:R2:W-:Y:S02]  /*0240*/  STS [UR20+0x8], R4 ;  /* 0x00000804ff007988 */ /* 0x0005e40008000814 */
.L_x_1:
[----:B------:R-:W-:Y:S05]  /*0250*/  BSYNC B0 ;  /* 0x0000000000007941 */ /* 0x000fea0003800000 */
.L_x_0:
[----:B------:R-:W-:Y:S04]  /*0260*/  BSSY B0, `(.L_x_2) ;  /* 0x000000a000007945 */ /* 0x000fe80003800000 */
[----:B------:R-:W-:Y:S05]  /*0270*/  @P2 BRA `(.L_x_3) ;  /* 0x0000000000202947 */ /* 0x000fea0003800000 */
[----:B--2---:R-:W1:Y:S01]  /*0280*/  LDS R4, [UR20+0x34] ;  /* 0x00003414ff047984 */ /* 0x004e620008000800 */
[----:B------:R-:W-:Y:S02]  /*0290*/  IMAD.MOV.U32 R5, RZ, RZ, 0x3f000000 ;  /* 0x3f000000ff057424 */ /* 0x000fe400078e00ff */
[----:B------:R-:W-:Y:S01]  /*02a0*/  @!P2 IMAD.MOV.U32 R6, RZ, RZ, 0x7f ;  /* 0x0000007fff06a424 */ /* 0x000fe200078e00ff */
[----:B------:R-:W2:Y:S02]  /*02b0*/  @!P2 LDS R7, [UR20+0x38] ;  /* 0x00003814ff07a984 */ /* 0x000ea40008000800 */
[----:B-1----:R-:W-:Y:S02]  /*02c0*/  LOP3.LUT R4, R4, 0xff000000, R5, 0xb8, !PT ;  /* 0xff00000004047812 */ /* 0x002fe400078eb805 */
[----:B--2---:R-:W-:-:S03]  /*02d0*/  @!P2 LOP3.LUT R5, R7, 0xff, R6, 0xb8, !PT ;  /* 0x000000ff0705a812 */ /* 0x004fc600078eb806 */
[----:B------:R1:W-:Y:S04]  /*02e0*/  STS [UR20+0x34], R4 ;  /* 0x00003404ff007988 */ /* 0x0003e80008000814 */
[----:B------:R1:W-:Y:S02]  /*02f0*/  @!P2 STS [UR20+0x38], R5 ;  /* 0x00003805ff00a988 */ /* 0x0003e40008000814 */
.L_x_3:
[----:B------:R-:W-:Y:S05]  /*0300*/  BSYNC B0 ;  /* 0x0000000000007941 */ /* 0x000fea0003800000 */
.L_x_2:
[----:B------:R-:W-:Y:S04]  /*0310*/  BSSY B0, `(.L_x_4) ;  /* 0x000000e000007945 */ /* 0x000fe80003800000 */
[----:B------:R-:W-:Y:S05]  /*0320*/  @P2 BRA `(.L_x_5) ;  /* 0x0000000000302947 */ /* 0x000fea0003800000 */
[----:B-1----:R-:W1:Y:S01]  /*0330*/  LDS R5, [UR20+0x34] ;  /* 0x00003414ff057984 */ /* 0x002e620008000800 */
[----:B--2---:R-:W2:Y:S03]  /*0340*/  LDC.64 R6, c[0x0][0x238] ;  /* 0x00008e00ff067b82 */ /* 0x004ea60000000a00 */
[----:B------:R-:W3:Y:S01]  /*0350*/  LDS R4, [UR20+0x1c] ;  /* 0x00001c14ff047984 */ /* 0x000ee20008000800 */
[C---:B--2---:R-:W-:Y:S01]  /*0360*/  SHF.L.U64.HI R7, R6.reuse, 0x1, R7 ;  /* 0x0000000106077819 */ /* 0x044fe20000010207 */
[----:B------:R-:W-:-:S03]  /*0370*/  IMAD.SHL.U32 R6, R6, 0x2, RZ ;  /* 0x0000000206067824 */ /* 0x000fc600078e00ff */
[--C-:B------:R-:W-:Y:S02]  /*0380*/  SHF.R.U32.HI R11, RZ, 0x4, R7.reuse ;  /* 0x00000004ff0b7819 */ /* 0x100fe40000011607 */
[----:B------:R-:W-:-:S05]  /*0390*/  SHF.R.U64 R6, R6, 0x4, R7 ;  /* 0x0000000406067819 */ /* 0x000fca0000001207 */
[----:B------:R4:W-:Y:S01]  /*03a0*/  STS [UR20+0xc], R6 ;  /* 0x00000c06ff007988 */ /* 0x0009e20008000814 */
[----:B-1----:R-:W-:Y:S02]  /*03b0*/  LOP3.LUT R5, R5, 0x7, RZ, 0xb8, !PT ;  /* 0x0000000705057812 */ /* 0x002fe400078eb8ff */
[----:B---3--:R-:W-:-:S03]  /*03c0*/  LOP3.LUT R4, R4, 0xf, R11, 0xb8, !PT ;  /* 0x0000000f04047812 */ /* 0x008fc600078eb80b */
[----:B------:R4:W-:Y:S04]  /*03d0*/  STS [UR20+0x34], R5 ;  /* 0x00003405ff007988 */ /* 0x0009e80008000814 */
[----:B------:R4:W-:Y:S02]  /*03e0*/  STS [UR20+0x1c], R4 ;  /* 0x00001c04ff007988 */ /* 0x0009e40008000814 */
.L_x_5:
[----:B------:R-:W-:Y:S05]  /*03f0*/  BSYNC B0 ;  /* 0x0000000000007941 */ /* 0x000fea0003800000 */
.L_x_4:
[----:B------:R-:W-:Y:S04]  /*0400*/  BSSY B1, `(.L_x_6) ;  /* 0x000001a000017945 */ /* 0x000fe80003800000 */
[----:B------:R-:W-:Y:S04]  /*0410*/  BSSY B0, `(.L_x_7) ;  /* 0x0000015000007945 */ /* 0x000fe80003800000 */
[----:B------:R-:W-:Y:S05]  /*0420*/  @P2 BRA `(.L_x_8) ;  /* 0x0000000000202947 */ /* 0x000fea0003800000 */
[----:B-12-4-:R-:W1:Y:S02]  /*0430*/  LDS R4, [UR20+0x34] ;  /* 0x00003414ff047984 */ /* 0x016e640008000800 */
[----:B-1----:R-:W-:-:S05]  /*0440*/  LOP3.LUT R4, R4, 0x38, RZ, 0xb8, !PT ;  /* 0x0000003804047812 */ /* 0x002fca00078eb8ff */
[----:B------:R1:W-:Y:S01]  /*0450*/  STS [UR20+0x34], R4 ;  /* 0x00003404ff007988 */ /* 0x0003e20008000814 */
[----:B------:R-:W-:Y:S05]  /*0460*/  @P2 BRA `(.L_x_9) ;  /* 0x0000000000202947 */ /* 0x000fea0003800000 */
[----:B-1----:R-:W1:Y:S01]  /*0470*/  LDS R4, [UR20+0x8] ;  /* 0x00000814ff047984 */ /* 0x002e620008000800 */
[----:B------:R-:W-:-:S05]  /*0480*/  IMAD.MOV.U32 R5, RZ, RZ, 0x780 ;  /* 0x00000780ff057424 */ /* 0x000fca00078e00ff */
[----:B-1----:R-:W-:-:S05]  /*0490*/  LOP3.LUT R4, R4, 0x500, R5, 0xd8, !PT ;  /* 0x0000050004047812 */ /* 0x002fca00078ed805 */
[----:B------:R3:W-:Y:S02]  /*04a0*/  STS [UR20+0x8], R4 ;  /* 0x00000804ff007988 */ /* 0x0007e40008000814 */
.L_x_8:
[----:B------:R-:W-:Y:S05]  /*04b0*/  @P2 BRA `(.L_x_10) ;  /* 0x0000000000282947 */ /* 0x000fea0003800000 */
[----:B-1234-:R-:W1:Y:S02]  /*04c0*/  LDS R4, [UR20+0x8] ;  /* 0x00000814ff047984 */ /* 0x01ee640008000800 */
[----:B-1----:R-:W-:-:S05]  /*04d0*/  LOP3.LUT R4, R4, 0x1800, RZ, 0xb8, !PT ;  /* 0x0000180004047812 */ /* 0x002fca00078eb8ff */
[----:B------:R2:W-:Y:S02]  /*04e0*/  STS [UR20+0x8], R4 ;  /* 0x00000804ff007988 */ /* 0x0005e40008000814 */
.L_x_9:
[----:B------:R-:W-:Y:S05]  /*04f0*/  @P2 BREAK B0 ;  /* 0x0000000000002942 */ /* 0x000fea0003800000 */
[----:B------:R-:W-:Y:S05]  /*0500*/  @P2 BRA `(.L_x_11) ;  /* 0x0000000000242947 */ /* 0x000fea0003800000 */
[----:B------:R-:W3:Y:S01]  /*0510*/  LDS R5, [UR20+0x8] ;  /* 0x00000814ff057984 */ /* 0x000ee20008000800 */
[----:B-12---:R-:W-:-:S05]  /*0520*/  IMAD.MOV.U32 R4, RZ, RZ, 0x6000 ;  /* 0x00006000ff047424 */ /* 0x006fca00078e00ff */
[----:B---3--:R-:W-:-:S04]  /*0530*/  LOP3.LUT R4, R5, 0x6000, R4, 0xd8, !PT ;  /* 0x0000600005047812 */ /* 0x008fc800078ed804 */
[----:B------:R-:W-:-:S05]  /*0540*/  LOP3.LUT R4, R4, 0x400000, RZ, 0xb8, !PT ;  /* 0x0040000004047812 */ /* 0x000fca00078eb8ff */
[----:B------:R5:W-:Y:S02]  /*0550*/  STS [UR20+0x8], R4 ;  /* 0x00000804ff007988 */ /* 0x000be40008000814 */
.L_x_10:
[----:B------:R-:W-:Y:S05]  /*0560*/  BSYNC B0 ;  /* 0x0000000000007941 */ /* 0x000fea0003800000 */
.L_x_7:
[----:B-12345:R-:W1:Y:S02]  /*0570*/  @!P2 LDS R4, [UR20+0x8] ;  /* 0x00000814ff04a984 */ /* 0x03ee640008000800 */
[----:B-1----:R-:W-:-:S05]  /*0580*/  @!P2 LOP3.LUT R4, R4, 0x8000, RZ, 0xb8, !PT ;  /* 0x000080000404a812 */ /* 0x002fca00078eb8ff */
[----:B------:R3:W-:Y:S02]  /*0590*/  @!P2 STS [UR20+0x8], R4 ;  /* 0x00000804ff00a988 */ /* 0x0007e40008000814 */
.L_x_11:
[----:B------:R-:W-:Y:S05]  /*05a0*/  BSYNC B1 ;  /* 0x0000000000017941 */ /* 0x000fea0003800000 */
.L_x_6:
[----:B------:R-:W-:Y:S05]  /*05b0*/  WARPSYNC.ALL ;  /* 0x0000000000007948 */ /* 0x000fea0003800000 */
[----:B------:R-:W-:Y:S05]  /*05c0*/  @P0 BRA `(.L_x_12) ;  /* 0x0000000000280947 */ /* 0x000fea0003800000 */
[----:B-123--:R-:W1:Y:S01]  /*05d0*/  S2R R4, SR_LANEID ;  /* 0x0000000000047919 */ /* 0x00ee620000000000 */
[----:B------:R-:W-:Y:S05]  /*05e0*/  WARPSYNC.ALL ;  /* 0x0000000000007948 */ /* 0x000fea0003800000 */
[----:B-1----:R-:W-:-:S05]  /*05f0*/  IMAD.SHL.U32 R6, R4, 0x4, RZ ;  /* 0x0000000404067824 */ /* 0x002fca00078e00ff */
[----:B------:R-:W1:Y:S01]  /*0600*/  LDS R7, [R6+UR20] ;  /* 0x0000001406077984 */ /* 0x000e620008000800 */
[----:B------:R-:W-:-:S05]  /*0610*/  IADD3 R4, P1, R6, UR28, RZ ;  /* 0x0000001c06047c10 */ /* 0x000fca000ff3e0ff */
[----:B------:R-:W-:-:S05]  /*0620*/  IMAD.X R5, RZ, RZ, UR29, P1 ;  /* 0x0000001dff057e24 */ /* 0x000fca00088e06ff */
[----:B-1----:R4:W5:Y:S01]  /*0630*/  ATOMG.E.EXCH.STRONG.GPU PT, RZ, [R4], R7 ;  /* 0x0000000704ff73a8 */ /* 0x00296200041ee100 */
[----:B------:R-:W-:-:S04]  /*0640*/  DEPBAR {5,4,3,2,1,0} ;  /* 0x0000003f0000791a */ /* 0x000fc80000000000 */
[----:B------:R4:W-:Y:S01]  /*0650*/  UTMACCTL.IV [UR28] ;  /* 0x000000001c0079b9 */ /* 0x0009e20008000000 */
[----:B------:R-:W-:Y:S01]  /*0660*/  NOP ;  /* 0x0000000000007918 */ /* 0x000fe20000000000 */
.L_x_12:
[----:B------:R-:W-:Y:S05]  /*0670*/  @P0 BRA `(.L_x_13) ;  /* 0x00000000000c0947 */ /* 0x000fea0003800000 */
[----:B------:R0:W-:Y:S01]  /*0680*/  UTMACMDFLUSH ;  /* 0x00000000000079b7 */ /* 0x0001e20000000000 */
[----:B------:R-:W-:Y:S05]  /*0690*/  @P0 BRA `(.L_x_13) ;  /* 0x0000000000040947 */ /* 0x000fea0003800000 */
[----:B------:R-:W-:-:S04]  /*06a0*/  DEPBAR.LE SB0, 0x0 ;  /* 0x000080000000791a */ /* 0x000fc80000000000 */
.L_x_13:
[----:B------:R-:W-:Y:S05]  /*06b0*/  WARPSYNC.ALL ;  /* 0x0000000000007948 */ /* 0x000fea0003800000 */
[----:B-----5:R-:W-:Y:S06]  /*06c0*/  BAR.SYNC.DEFER_BLOCKING 0x0 ;  /* 0x0000000000007b1d */ /* 0x020fec0000010000 */
[----:B------:R-:W-:Y:S02]  /*06d0*/  BSSY B1, `(.L_x_14) ;  /* 0x000000b000017945 */ /* 0x000fe40003800000 */
[----:B------:R-:W-:Y:S06]  /*06e0*/  BAR.SYNC.DEFER_BLOCKING 0x0 ;  /* 0x0000000000007b1d */ /* 0x000fec0000010000 */
[----:B------:R5:W-:Y:S01]  /*06f0*/  @!P0 STS [R12], RZ ;  /* 0x000000ff0c008388 */ /* 0x000be20000000800 */
[----:B------:R-:W-:Y:S01]  /*0700*/  NOP ;  /* 0x0000000000007918 */ /* 0x000fe20000000000 */
[----:B------:R-:W-:Y:S05]  /*0710*/  @P2 BRA `(.L_x_15) ;  /* 0x0000000000182947 */ /* 0x000fea0003800000 */
[----:B-1234-:R-:W1:Y:S01]  /*0720*/  LDS R4, [UR20+0x8] ;  /* 0x00000814ff047984 */ /* 0x01ee620008000800 */
[----:B------:R-:W2:Y:S01]  /*0730*/  LDC.64 R6, c[0x0][0x218] ;  /* 0x00008600ff067b82 */ /* 0x000ea20000000a00 */
[----:B------:R-:W-:Y:S02]  /*0740*/  IMAD.MOV.U32 R5, RZ, RZ, 0x70 ;  /* 0x00000070ff057424 */ /* 0x000fe400078e00ff */
[----:B--2---:R2:W-:Y:S03]  /*0750*/  STS.64 [UR20], R6 ;  /* 0x00000006ff007988 */ /* 0x0045e60008000a14 */
[----:B-1----:R-:W-:-:S05]  /*0760*/  LOP3.LUT R4, R4, 0x10, R5, 0xd8, !PT ;  /* 0x0000001004047812 */ /* 0x002fca00078ed805 */
[----:B------:R2:W-:Y:S02]  /*0770*/  STS [UR20+0x8], R4 ;  /* 0x00000804ff007988 */ /* 0x0005e40008000814 */
.L_x_15:
[----:B----4-:R-:W-:Y:S05]  /*0780*/  BSYNC B1 ;  /* 0x0000000000017941 */ /* 0x010fea0003800000 */
.L_x_14:
[----:B------:R-:W-:Y:S04]  /*0790*/  BSSY B2, `(.L_x_16) ;  /* 0x000000f000027945 */ /* 0x000fe80003800000 */
[----:B------:R-:W-:Y:S04]  /*07a0*/  BSSY B1, `(.L_x_17) ;  /* 0x000000c000017945 */ /* 0x000fe80003800000 */
[----:B------:R-:W-:Y:S05]  /*07b0*/  @P2 BRA `(.L_x_18) ;  /* 0x0000000000282947 */ /* 0x000fea0003800000 */
[----:B-123--:R-:W1:Y:S01]  /*07c0*/  LDS R4, [UR20+0x34] ;  /* 0x00003414ff047984 */ /* 0x00ee620008000800 */
[----:B------:R-:W-:Y:S01]  /*07d0*/  IMAD.MOV.U32 R5, RZ, RZ, 0x3f000000 ;  /* 0x3f000000ff057424 */ /* 0x000fe200078e00ff */
[----:B------:R-:W-:Y:S05]  /*07e0*/  @P2 BREAK B1 ;  /* 0x0000000000012942 */ /* 0x000fea0003800000 */
[----:B-1----:R-:W-:-:S05]  /*07f0*/  LOP3.LUT R4, R4, 0xff000000, R5, 0xb8, !PT ;  /* 0xff00000004047812 */ /* 0x002fca00078eb805 */
[----:B------:R1:W-:Y:S01]  /*0800*/  STS [UR20+0x34], R4 ;  /* 0x00003404ff007988 */ /* 0x0003e20008000814 */
[----:B------:R-:W-:Y:S05]  /*0810*/  @P2 BRA `(.L_x_19) ;  /* 0x0000000000182947 */ /* 0x000fea0003800000 */
[----:B------:R-:W2:Y:S01]  /*0820*/  LDS R5, [UR20+0x38] ;  /* 0x00003814ff057984 */ /* 0x000ea20008000800 */
[----:B-1----:R-:W-:-:S05]  /*0830*/  IMAD.MOV.U32 R4, RZ, RZ, 0x3f ;  /* 0x0000003fff047424 */ /* 0x002fca00078e00ff */
[----:B--2---:R-:W-:-:S05]  /*0840*/  LOP3.LUT R4, R5, 0xff, R4, 0xb8, !PT ;  /* 0x000000ff05047812 */ /* 0x004fca00078eb804 */
[----:B------:R4:W-:Y:S02]  /*0850*/  STS [UR20+0x38], R4 ;  /* 0x00003804ff007988 */ /* 0x0009e40008000814 */
.L_x_18:
[----:B------:R-:W-:Y:S05]  /*0860*/  BSYNC B1 ;  /* 0x0000000000017941 */ /* 0x000fea0003800000 */
.L_x_17:
[----:B------:R1:W-:Y:S02]  /*0870*/  @!P2 STS [UR20+0x20], R8 ;  /* 0x00002008ff00a988 */ /* 0x0003e40008000814 */
.L_x_19:
[----:B------:R-:W-:Y:S05]  /*0880*/  BSYNC B2 ;  /* 0x0000000000027941 */ /* 0x000fea0003800000 */
.L_x_16:
[----:B------:R-:W-:Y:S05]  /*0890*/  WARPSYNC.ALL ;  /* 0x0000000000007948 */ /* 0x000fea0003800000 */
[----:B--2---:R-:W2:Y:S01]  /*08a0*/  LDC R6, c[0x0][0x22c] ;  /* 0x00008b00ff067b82 */ /* 0x004ea20000000800 */
[----:B------:R-:W-:Y:S01]  /*08b0*/  BSSY B2, `(.L_x_20) ;  /* 0x0000010000027945 */ /* 0x000fe20003800000 */
[----:B--2---:R-:W-:-:S05]  /*08c0*/  VIADD R6, R6, 0xffffffff ;  /* 0xffffffff06067836 */ /* 0x004fca0000000000 */
[----:B------:R2:W-:Y:S01]  /*08d0*/  @!P2 STS [UR20+0x24], R6 ;  /* 0x00002406ff00a988 */ /* 0x0005e20008000814 */
[----:B------:R-:W-:Y:S05]  /*08e0*/  @P2 BRA `(.L_x_21) ;  /* 0x0000000000302947 */ /* 0x000fea0003800000 */
[----:B------:R-:W2:Y:S01]  /*08f0*/  LDS R5, [UR20+0x34] ;  /* 0x00003414ff057984 */ /* 0x000ea20008000800 */
[----:B------:R-:W2:Y:S03]  /*0900*/  LDC.64 R10, c[0x0][0x240] ;  /* 0x00009000ff0a7b82 */ /* 0x000ea60000000a00 */
[----:B-1-34-:R-:W1:Y:S01]  /*0910*/  LDS R4, [UR20+0x1c] ;  /* 0x00001c14ff047984 */ /* 0x01ae620008000800 */
[C---:B--2---:R-:W-:Y:S01]  /*0920*/  SHF.L.U64.HI R8, R10.reuse, 0x1, R11 ;  /* 0x000000010a087819 */ /* 0x044fe2000001020b */
[----:B------:R-:W-:-:S03]  /*0930*/  IMAD.SHL.U32 R7, R10, 0x2, RZ ;  /* 0x000000020a077824 */ /* 0x000fc600078e00ff */
[--C-:B------:R-:W-:Y:S02]  /*0940*/  SHF.R.U32.HI R11, RZ, 0x4, R8.reuse ;  /* 0x00000004ff0b7819 */ /* 0x100fe40000011608 */
[----:B------:R-:W-:-:S05]  /*0950*/  SHF.R.U64 R7, R7, 0x4, R8 ;  /* 0x0000000407077819 */ /* 0x000fca0000001208 */
[----:B------:R2:W-:Y:S01]  /*0960*/  STS [UR20+0xc], R7 ;  /* 0x00000c07ff007988 */ /* 0x0005e20008000814 */
[----:B------:R-:W-:Y:S02]  /*0970*/  LOP3.LUT R5, R5, 0x7, RZ, 0xb8, !PT ;  /* 0x0000000705057812 */ /* 0x000fe400078eb8ff */
[----:B-1----:R-:W-:-:S03]  /*0980*/  LOP3.LUT R4, R4, 0xf, R11, 0xb8, !PT ;  /* 0x0000000f04047812 */ /* 0x002fc600078eb80b */
[----:B------:R2:W-:Y:S04]  /*0990*/  STS [UR20+0x34], R5 ;  /* 0x00003405ff007988 */ /* 0x0005e80008000814 */
[----:B------:R2:W-:Y:S02]  /*09a0*/  STS [UR20+0x1c], R4 ;  /* 0x00001c04ff007988 */ /* 0x0005e40008000814 */
.L_x_21:
[----:B------:R-:W-:Y:S05]  /*09b0*/  BSYNC B2 ;  /* 0x0000000000027941 */ /* 0x000fea0003800000 */
.L_x_20:
[----:B------:R-:W-:Y:S04]  /*09c0*/  BSSY B3, `(.L_x_22) ;  /* 0x000001a000037945 */ /* 0x000fe80003800000 */
[----:B------:R-:W-:Y:S04]  /*09d0*/  BSSY B2, `(.L_x_23) ;  /* 0x0000015000027945 */ /* 0x000fe80003800000 */
[----:B------:R-:W-:Y:S05]  /*09e0*/  @P2 BRA `(.L_x_24) ;  /* 0x0000000000202947 */ /* 0x000fea0003800000 */
[----:B-1234-:R-:W1:Y:S02]  /*09f0*/  LDS R4, [UR20+0x34] ;  /* 0x00003414ff047984 */ /* 0x01ee640008000800 */
[----:B-1----:R-:W-:-:S05]  /*0a00*/  LOP3.LUT R4, R4, 0x38, RZ, 0xb8, !PT ;  /* 0x0000003804047812 */ /* 0x002fca00078eb8ff */
[----:B------:R1:W-:Y:S01]  /*0a10*/  STS [UR20+0x34], R4 ;  /* 0x00003404ff007988 */ /* 0x0003e20008000814 */
[----:B------:R-:W-:Y:S05]  /*0a20*/  @P2 BRA `(.L_x_25) ;  /* 0x0000000000202947 */ /* 0x000fea0003800000 */
[----:B-1----:R-:W1:Y:S01]  /*0a30*/  LDS R4, [UR20+0x8] ;  /* 0x00000814ff047984 */ /* 0x002e620008000800 */
[----:B------:R-:W-:-:S05]  /*0a40*/  IMAD.MOV.U32 R5, RZ, RZ, 0x780 ;  /* 0x00000780ff057424 */ /* 0x000fca00078e00ff */
[----:B-1----:R-:W-:-:S05]  /*0a50*/  LOP3.LUT R4, R4, 0x500, R5, 0xd8, !PT ;  /* 0x0000050004047812 */ /* 0x002fca00078ed805 */
[----:B------:R1:W-:Y:S02]  /*0a60*/  STS [UR20+0x8], R4 ;  /* 0x00000804ff007988 */ /* 0x0003e40008000814 */
.L_x_24:
[----:B------:R-:W-:Y:S05]  /*0a70*/  @P2 BRA `(.L_x_26) ;  /* 0x0000000000282947 */ /* 0x000fea0003800000 */
[----:B-1234-:R-:W1:Y:S02]  /*0a80*/  LDS R4, [UR20+0x8] ;  /* 0x00000814ff047984 */ /* 0x01ee640008000800 */
[----:B-1----:R-:W-:-:S05]  /*0a90*/  LOP3.LUT R4, R4, 0x1800, RZ, 0xb8, !PT ;  /* 0x0000180004047812 */ /* 0x002fca00078eb8ff */
[----:B------:R2:W-:Y:S02]  /*0aa0*/  STS [UR20+0x8], R4 ;  /* 0x00000804ff007988 */ /* 0x0005e40008000814 */
.L_x_25:
[----:B------:R-:W-:Y:S05]  /*0ab0*/  @P2 BREAK B2 ;  /* 0x0000000000022942 */ /* 0x000fea0003800000 */
[----:B------:R-:W-:Y:S05]  /*0ac0*/  @P2 BRA `(.L_x_27) ;  /* 0x0000000000242947 */ /* 0x000fea0003800000 */
[----:B-12---:R-:W1:Y:S01]  /*0ad0*/  LDS R4, [UR20+0x8] ;  /* 0x00000814ff047984 */ /* 0x006e620008000800 */
[----:B------:R-:W-:-:S05]  /*0ae0*/  IMAD.MOV.U32 R5, RZ, RZ, 0x6000 ;  /* 0x00006000ff057424 */ /* 0x000fca00078e00ff */
[----:B-1----:R-:W-:-:S04]  /*0af0*/  LOP3.LUT R4, R4, 0x6000, R5, 0xd8, !PT ;  /* 0x0000600004047812 */ /* 0x002fc800078ed805 */
[----:B------:R-:W-:-:S05]  /*0b00*/  LOP3.LUT R4, R4, 0x400000, RZ, 0xb8, !PT ;  /* 0x0040000004047812 */ /* 0x000fca00078eb8ff */
[----:B------:R1:W-:Y:S02]  /*0b10*/  STS [UR20+0x8], R4 ;  /* 0x00000804ff007988 */ /* 0x0003e40008000814 */
.L_x_26:
[----:B------:R-:W-:Y:S05]  /*0b20*/  BSYNC B2 ;  /* 0x0000000000027941 */ /* 0x000fea0003800000 */
.L_x_23:
[----:B-1234-:R-:W1:Y:S02]  /*0b30*/  @!P2 LDS R4, [UR20+0x8] ;  /* 0x00000814ff04a984 */ /* 0x01ee640008000800 */
[----:B-1----:R-:W-:-:S05]  /*0b40*/  @!P2 LOP3.LUT R4, R4, 0x8000, RZ, 0xb8, !PT ;  /* 0x000080000404a812 */ /* 0x002fca00078eb8ff */
[----:B------:R3:W-:Y:S02]  /*0b50*/  @!P2 STS [UR20+0x8], R4 ;  /* 0x00000804ff00a988 */ /* 0x0007e40008000814 */
.L_x_27:
[----:B------:R-:W-:Y:S05]  /*0b60*/  BSYNC B3 ;  /* 0x0000000000037941 */ /* 0x000fea0003800000 */
.L_x_22:
[----:B------:R-:W-:Y:S05]  /*0b70*/  WARPSYNC.ALL ;  /* 0x0000000000007948 */ /* 0x000fea0003800000 */
[----:B------:R-:W-:-:S04]  /*0b80*/  UIADD3 UR31, UR5, 0x80, URZ ;  /* 0x00000080051f7890 */ /* 0x000fc8000fffe03f */
[----:B------:R-:W-:-:S04]  /*0b90*/  UIADD3 UR30, UP0, UR31, UR32, URZ ;  /* 0x000000201f1e7290 */ /* 0x000fc8000ff1e03f */
[----:B------:R-:W-:Y:S01]  /*0ba0*/  ULEA.HI.X.SX32 UR31, UR31, UR33, 0x1, UP0 ;  /* 0x000000211f1f7291 */ /* 0x000fe200080f0e3f */
[----:B------:R-:W-:Y:S11]  /*0bb0*/  @P0 BRA `(.L_x_28) ;  /* 0x0000000000280947 */ /* 0x000ff60003800000 */
[----:B-123--:R-:W1:Y:S01]  /*0bc0*/  S2R R4, SR_LANEID ;  /* 0x0000000000047919 */ /* 0x00ee620000000000 */
[----:B------:R-:W-:Y:S05]  /*0bd0*/  WARPSYNC.ALL ;  /* 0x0000000000007948 */ /* 0x000fea0003800000 */
[----:B-1----:R-:W-:-:S05]  /*0be0*/  IMAD.SHL.U32 R8, R4, 0x4, RZ ;  /* 0x0000000404087824 */ /* 0x002fca00078e00ff */
[----:B------:R-:W1:Y:S01]  /*0bf0*/  LDS R7, [R8+UR20] ;  /* 0x0000001408077984 */ /* 0x000e620008000800 */
[----:B------:R-:W-:-:S05]  /*0c00*/  IADD3 R4, P1, R8, UR30, RZ ;  /* 0x0000001e08047c10 */ /* 0x000fca000ff3e0ff */
[----:B------:R-:W-:-:S05]  /*0c10*/  IMAD.X R5, RZ, RZ, UR31, P1 ;  /* 0x0000001fff057e24 */ /* 0x000fca00088e06ff */
[----:B-1----:R4:W2:Y:S01]  /*0c20*/  ATOMG.E.EXCH.STRONG.GPU PT, RZ, [R4], R7 ;  /* 0x0000000704ff73a8 */ /* 0x0028a200041ee100 */
[----:B------:R-:W-:-:S04]  /*0c30*/  DEPBAR {5,4,3,2,1,0} ;  /* 0x0000003f0000791a */ /* 0x000fc80000000000 */
[----:B------:R4:W-:Y:S01]  /*0c40*/  UTMACCTL.IV [UR30] ;  /* 0x000000001e0079b9 */ /* 0x0009e20008000000 */
[----:B------:R-:W-:Y:S01]  /*0c50*/  NOP ;  /* 0x0000000000007918 */ /* 0x000fe20000000000 */
.L_x_28:
[----:B------:R-:W-:Y:S05]  /*0c60*/  @P0 BRA `(.L_x_29) ;  /* 0x00000000000c0947 */ /* 0x000fea0003800000 */
[----:B------:R0:W-:Y:S01]  /*0c70*/  UTMACMDFLUSH ;  /* 0x00000000000079b7 */ /* 0x0001e20000000000 */
[----:B------:R-:W-:Y:S05]  /*0c80*/  @P0 BRA `(.L_x_29) ;  /* 0x0000000000040947 */ /* 0x000fea0003800000 */
[----:B------:R-:W-:-:S04]  /*0c90*/  DEPBAR.LE SB0, 0x0 ;  /* 0x000080000000791a */ /* 0x000fc80000000000 */
.L_x_29:
[----:B------:R-:W-:Y:S05]  /*0ca0*/  WARPSYNC.ALL ;  /* 0x0000000000007948 */ /* 0x000fea0003800000 */
[----:B--2---:R-:W-:Y:S06]  /*0cb0*/  BAR.SYNC.DEFER_BLOCKING 0x0 ;  /* 0x0000000000007b1d */ /* 0x004fec0000010000 */
[----:B------:R-:W-:Y:S02]  /*0cc0*/  BSSY B3, `(.L_x_30) ;  /* 0x000000b000037945 */ /* 0x000fe40003800000 */
[----:B------:R-:W-:Y:S06]  /*0cd0*/  BAR.SYNC.DEFER_BLOCKING 0x0 ;  /* 0x0000000000007b1d */ /* 0x000fec0000010000 */
[----:B------:R2:W-:Y:S01]  /*0ce0*/  @!P0 STS [R12], RZ ;  /* 0x000000ff0c008388 */ /* 0x0005e20000000800 */
[----:B------:R-:W-:Y:S01]  /*0cf0*/  NOP ;  /* 0x0000000000007918 */ /* 0x000fe20000000000 */
[----:B------:R-:W-:Y:S05]  /*0d00*/  @P2 BRA `(.L_x_31) ;  /* 0x0000000000182947 */ /* 0x000fea0003800000 */
[----:B-1-34-:R-:W1:Y:S01]  /*0d10*/  LDS R4, [UR20+0x8] ;  /* 0x00000814ff047984 */ /* 0x01ae620008000800 */
[----:B------:R-:W3:Y:S01]  /*0d20*/  LDC.64 R10, c[0x0][0x220] ;  /* 0x00008800ff0a7b82 */ /* 0x000ee20000000a00 */
[----:B------:R-:W-:Y:S02]  /*0d30*/  IMAD.MOV.U32 R5, RZ, RZ, 0x70 ;  /* 0x00000070ff057424 */ /* 0x000fe400078e00ff */
[----:B---3--:R3:W-:Y:S03]  /*0d40*/  STS.64 [UR20], R10 ;  /* 0x0000000aff007988 */ /* 0x0087e60008000a14 */
[----:B-1----:R-:W-:-:S05]  /*0d50*/  LOP3.LUT R4, R4, 0x10, R5, 0xd8, !PT ;  /* 0x0000001004047812 */ /* 0x002fca00078ed805 */
[----:B------:R3:W-:Y:S02]  /*0d60*/  STS [UR20+0x8], R4 ;  /* 0x00000804ff007988 */ /* 0x0007e40008000814 */
.L_x_31:
[----:B----4-:R-:W-:Y:S05]  /*0d70*/  BSYNC B3 ;  /* 0x0000000000037941 */ /* 0x010fea0003800000 */
.L_x_30:
[----:B------:R-:W-:Y:S04]  /*0d80*/  BSSY B4, `(.L_x_32) ;  /* 0x0000011000047945 */ /* 0x000fe80003800000 */
[----:B------:R-:W-:Y:S04]  /*0d90*/  BSSY B3, `(.L_x_33) ;  /* 0x000000e000037945 */ /* 0x000fe80003800000 */
[----:B------:R-:W-:Y:S05]  /*0da0*/  @P2 BRA `(.L_x_34) ;  /* 0x0000000000242947 */ /* 0x000fea0003800000 */
[----:B-1-3--:R-:W1:Y:S01]  /*0db0*/  LDS R4, [UR20+0x34] ;  /* 0x00003414ff047984 */ /* 0x00ae620008000800 */
[----:B------:R-:W-:-:S05]  /*0dc0*/  IMAD.MOV.U32 R5, RZ, RZ, 0x3f000000 ;  /* 0x3f000000ff057424 */ /* 0x000fca00078e00ff */
[----:B-1----:R-:W-:-:S05]  /*0dd0*/  LOP3.LUT R4, R4, 0xff000000, R5, 0xb8, !PT ;  /* 0xff00000004047812 */ /* 0x002fca00078eb805 */
[----:B------:R1:W-:Y:S01]  /*0de0*/  STS [UR20+0x34], R4 ;  /* 0x00003404ff007988 */ /* 0x0003e20008000814 */
[----:B------:R-:W-:Y:S05]  /*0df0*/  @P2 BRA `(.L_x_35) ;  /* 0x00000000001c2947 */ /* 0x000fea0003800000 */
[----:B-1----:R-:W1:Y:S01]  /*0e00*/  LDS R4, [UR20+0x38] ;  /* 0x00003814ff047984 */ /* 0x002e620008000800 */
[----:B------:R-:W-:-:S05]  /*0e10*/  IMAD.MOV.U32 R5, RZ, RZ, 0x7f ;  /* 0x0000007fff057424 */ /* 0x000fca00078e00ff */
[----:B-1----:R-:W-:-:S05]  /*0e20*/  LOP3.LUT R4, R4, 0xff, R5, 0xb8, !PT ;  /* 0x000000ff04047812 */ /* 0x002fca00078eb805 */
[----:B------:R4:W-:Y:S02]  /*0e30*/  STS [UR20+0x38], R4 ;  /* 0x00003804ff007988 */ /* 0x0009e40008000814 */
.L_x_34:
[----:B------:R-:W-:Y:S05]  /*0e40*/  @P2 BREAK B3 ;  /* 0x0000000000032942 */ /* 0x000fea0003800000 */
[----:B------:R-:W-:Y:S05]  /*0e50*/  @P2 BRA `(.L_x_36) ;  /* 0x00000000000c2947 */ /* 0x000fea0003800000 */
[----:B------:R1:W-:Y:S02]  /*0e60*/  STS [UR20+0x20], R6 ;  /* 0x00002006ff007988 */ /* 0x0003e40008000814 */
.L_x_35:
[----:B------:R-:W-:Y:S05]  /*0e70*/  BSYNC B3 ;  /* 0x0000000000037941 */ /* 0x000fea0003800000 */
.L_x_33:
[----:B------:R1:W-:Y:S02]  /*0e80*/  @!P2 STS [UR20+0x24], R3 ;  /* 0x00002403ff00a988 */ /* 0x0003e40008000814 */
.L_x_36:
[----:B------:R-:W-:Y:S05]  /*0e90*/  BSYNC B4 ;  /* 0x0000000000047941 */ /* 0x000fea0003800000 */
.L_x_32:
[----:B------:R-:W-:Y:S05]  /*0ea0*/  WARPSYNC.ALL ;  /* 0x0000000000007948 */ /* 0x000fea0003800000 */
[----:B------:R-:W-:Y:S04]  /*0eb0*/  BSSY B4, `(.L_x_37) ;  /* 0x000000e000047945 */ /* 0x000fe80003800000 */
[----:B------:R-:W-:Y:S05]  /*0ec0*/  @P2 BRA `(.L_x_38) ;  /* 0x0000000000302947 */ /* 0x000fea0003800000 */
[----:B-1-34-:R-:W1:Y:S01]  /*0ed0*/  LDS R4, [UR20+0x34] ;  /* 0x00003414ff047984 */ /* 0x01ae620008000800 */
[----:B------:R-:W3:Y:S03]  /*0ee0*/  LDC.64 R10, c[0x0][0x248] ;  /* 0x00009200ff0a7b82 */ /* 0x000ee60000000a00 */
[----:B------:R-:W4:Y:S01]  /*0ef0*/  LDS R3, [UR20+0x1c] ;  /* 0x00001c14ff037984 */ /* 0x000f220008000800 */
[C---:B---3--:R-:W-:Y:S01]  /*0f00*/  SHF.L.U64.HI R6, R10.reuse, 0x1, R11 ;  /* 0x000000010a067819 */ /* 0x048fe2000001020b */
[----:B------:R-:W-:-:S03]  /*0f10*/  IMAD.SHL.U32 R5, R10, 0x2, RZ ;  /* 0x000000020a057824 */ /* 0x000fc600078e00ff */
[--C-:B------:R-:W-:Y:S02]  /*0f20*/  SHF.R.U32.HI R8, RZ, 0x4, R6.reuse ;  /* 0x00000004ff087819 */ /* 0x100fe40000011606 */
[----:B------:R-:W-:-:S05]  /*0f30*/  SHF.R.U64 R5, R5, 0x4, R6 ;  /* 0x0000000405057819 */ /* 0x000fca0000001206 */
[----:B------:R3:W-:Y:S01]  /*0f40*/  STS [UR20+0xc], R5 ;  /* 0x00000c05ff007988 */ /* 0x0007e20008000814 */
[----:B-1----:R-:W-:Y:S02]  /*0f50*/  LOP3.LUT R4, R4, 0x7, RZ, 0xb8, !PT ;  /* 0x0000000704047812 */ /* 0x002fe400078eb8ff */
[----:B----4-:R-:W-:-:S03]  /*0f60*/  LOP3.LUT R3, R3, 0xf, R8, 0xb8, !PT ;  /* 0x0000000f03037812 */ /* 0x010fc600078eb808 */
[----:B------:R3:W-:Y:S04]  /*0f70*/  STS [UR20+0x34], R4 ;  /* 0x00003404ff007988 */ /* 0x0007e80008000814 */
[----:B------:R3:W-:Y:S02]  /*0f80*/  STS [UR20+0x1c], R3 ;  /* 0x00001c03ff007988 */ /* 0x0007e40008000814 */
.L_x_38:
[----:B------:R-:W-:Y:S05]  /*0f90*/  BSYNC B4 ;  /* 0x0000000000047941 */ /* 0x000fea0003800000 */
.L_x_37:
[----:B------:R-:W-:Y:S04]  /*0fa0*/  BSSY B4, `(.L_x_39) ;  /* 0x000001a000047945 */ /* 0x000fe80003800000 */
[----:B------:R-:W-:Y:S04]  /*0fb0*/  BSSY B5, `(.L_x_40) ;  /* 0x0000015000057945 */ /* 0x000fe80003800000 */
[----:B------:R-:W-:Y:S05]  /*0fc0*/  @P2 BRA `(.L_x_41) ;  /* 0x0000000000202947 */ /* 0x000fea0003800000 */
[----:B-1-3--:R-:W1:Y:S02]  /*0fd0*/  LDS R3, [UR20+0x34] ;  /* 0x00003414ff037984 */ /* 0x00ae640008000800 */
[----:B-1----:R-:W-:-:S05]  /*0fe0*/  LOP3.LUT R3, R3, 0x38, RZ, 0xb8, !PT ;  /* 0x0000003803037812 */ /* 0x002fca00078eb8ff */
[----:B------:R1:W-:Y:S01]  /*0ff0*/  STS [UR20+0x34], R3 ;  /* 0x00003403ff007988 */ /* 0x0003e20008000814 */
[----:B------:R-:W-:Y:S05]  /*1000*/  @P2 BRA `(.L_x_42) ;  /* 0x0000000000202947 */ /* 0x000fea0003800000 */
[----:B-1----:R-:W1:Y:S01]  /*1010*/  LDS R3, [UR20+0x8] ;  /* 0x00000814ff037984 */ /* 0x002e620008000800 */
[----:B----4-:R-:W-:-:S05]  /*1020*/  IMAD.MOV.U32 R4, RZ, RZ, 0x780 ;  /* 0x00000780ff047424 */ /* 0x010fca00078e00ff */
[----:B-1----:R-:W-:-:S05]  /*1030*/  LOP3.LUT R3, R3, 0x500, R4, 0xd8, !PT ;  /* 0x0000050003037812 */ /* 0x002fca00078ed804 */
[----:B------:R1:W-:Y:S02]  /*1040*/  STS [UR20+0x8], R3 ;  /* 0x00000803ff007988 */ /* 0x0003e40008000814 */
.L_x_41:
[----:B------:R-:W-:Y:S05]  /*1050*/  @P2 BRA `(.L_x_43) ;  /* 0x0000000000282947 */ /* 0x000fea0003800000 */
[----:B-1-3--:R-:W1:Y:S02]  /*1060*/  LDS R3, [UR20+0x8] ;  /* 0x00000814ff037984 */ /* 0x00ae640008000800 */
[----:B-1----:R-:W-:-:S05]  /*1070*/  LOP3.LUT R3, R3, 0x1800, RZ, 0xb8, !PT ;  /* 0x0000180003037812 */ /* 0x002fca00078eb8ff */
[----:B------:R3:W-:Y:S02]  /*1080*/  STS [UR20+0x8], R3 ;  /* 0x00000803ff007988 */ /* 0x0007e40008000814 */
.L_x_42:
[----:B------:R-:W-:Y:S05]  /*1090*/  @P2 BREAK B5 ;  /* 0x0000000000052942 */ /* 0x000fea0003800000 */
[----:B------:R-:W-:Y:S05]  /*10a0*/  @P2 BRA `(.L_x_44) ;  /* 0x0000000000242947 */ /* 0x000fea0003800000 */
[----:B-1-3--:R-:W1:Y:S01]  /*10b0*/  LDS R3, [UR20+0x8] ;  /* 0x00000814ff037984 */ /* 0x00ae620008000800 */
[----:B----4-:R-:W-:-:S05]  /*10c0*/  IMAD.MOV.U32 R4, RZ, RZ, 0x6000 ;  /* 0x00006000ff047424 */ /* 0x010fca00078e00ff */
[----:B-1----:R-:W-:-:S04]  /*10d0*/  LOP3.LUT R3, R3, 0x6000, R4, 0xd8, !PT ;  /* 0x0000600003037812 */ /* 0x002fc800078ed804 */
[----:B------:R-:W-:-:S05]  /*10e0*/  LOP3.LUT R3, R3, 0x400000, RZ, 0xb8, !PT ;  /* 0x0040000003037812 */ /* 0x000fca00078eb8ff */
[----:B------:R1:W-:Y:S02]  /*10f0*/  STS [UR20+0x8], R3 ;  /* 0x00000803ff007988 */ /* 0x0003e40008000814 */
.L_x_43:
[----:B------:R-:W-:Y:S05]  /*1100*/  BSYNC B5 ;  /* 0x0000000000057941 */ /* 0x000fea0003800000 */
.L_x_40:
[----:B-1-3--:R-:W1:Y:S02]  /*1110*/  @!P2 LDS R3, [UR20+0x8] ;  /* 0x00000814ff03a984 */ /* 0x00ae640008000800 */
[----:B-1----:R-:W-:-:S05]  /*1120*/  @!P2 LOP3.LUT R3, R3, 0x8000, RZ, 0xb8, !PT ;  /* 0x000080000303a812 */ /* 0x002fca00078eb8ff */
[----:B------:R1:W-:Y:S02]  /*1130*/  @!P2 STS [UR20+0x8], R3 ;  /* 0x00000803ff00a988 */ /* 0x0003e40008000814 */
.L_x_44:
[----:B------:R-:W-:Y:S05]  /*1140*/  BSYNC B4 ;  /* 0x0000000000047941 */ /* 0x000fea0003800000 */
.L_x_39:
[----:B------:R-:W-:Y:S05]  /*1150*/  WARPSYNC.ALL ;  /* 0x0000000000007948 */ /* 0x000fea0003800000 */
[----:B------:R-:W-:Y:S01]  /*1160*/  UIADD3 UR5, UR5, 0x100, URZ ;  /* 0x0000010005057890 */ /* 0x000fe2000fffe03f */
[----:B------:R-:W-:Y:S02]  /*1170*/  ISETP.GE.AND P1, PT, R9, 0x1, PT ;  /* 0x000000010900780c */ /* 0x000fe40003f26270 */
[----:B------:R-:W-:Y:S02]  /*1180*/  CS2R R56, SRZ ;  /* 0x0000000000387805 */ /* 0x000fe4000001ff00 */
[----:B------:R-:W-:Y:S01]  /*1190*/  CS2R R58, SRZ ;  /* 0x00000000003a7805 */ /* 0x000fe2000001ff00 */
[----:B------:R-:W-:Y:S01]  /*11a0*/  UIADD3 UR32, UP0, UR5, UR32, URZ ;  /* 0x0000002005207290 */ /* 0x000fe2000ff1e03f */
[----:B------:R-:W-:-:S02]  /*11b0*/  CS2R R60, SRZ ;  /* 0x00000000003c7805 */ /* 0x000fc4000001ff00 */
[----:B------:R-:W-:Y:S02]  /*11c0*/  CS2R R62, SRZ ;  /* 0x00000000003e7805 */ /* 0x000fe4000001ff00 */
[----:B------:R-:W-:Y:S01]  /*11d0*/  CS2R R64, SRZ ;  /* 0x0000000000407805 */ /* 0x000fe2000001ff00 */
[----:B------:R-:W-:Y:S01]  /*11e0*/  ULEA.HI.X.SX32 UR33, UR5, UR33, 0x1, UP0 ;  /* 0x0000002105217291 */ /* 0x000fe200080f0e3f */
[----:B------:R-:W-:Y:S02]  /*11f0*/  CS2R R66, SRZ ;  /* 0x0000000000427805 */ /* 0x000fe4000001ff00 */
[----:B------:R-:W-:Y:S02]  /*1200*/  CS2R R68, SRZ ;  /* 0x0000000000447805 */ /* 0x000fe4000001ff00 */
[----:B------:R-:W-:Y:S02]  /*1210*/  CS2R R70, SRZ ;  /* 0x0000000000467805 */ /* 0x000fe4000001ff00 */
[----:B------:R-:W-:-:S02]  /*1220*/  CS2R R72, SRZ ;  /* 0x0000000000487805 */ /* 0x000fc4000001ff00 */
[----:B------:R-:W-:Y:S02]  /*1230*/  CS2R R74, SRZ ;  /* 0x00000000004a7805 */ /* 0x000fe4000001ff00 */
[----:B------:R-:W-:Y:S02]  /*1240*/  CS2R R76, SRZ ;  /* 0x00000000004c7805 */ /* 0x000fe4000001ff00 */
        /* <DEDUP_REMOVED lines=8> */
[----:B------:R-:W-:Y:S01]  /*12d0*/  CS2R R30, SRZ ;  /* 0x00000000001e7805 */ /* 0x000fe2000001ff00 */
[----:B------:R-:W-:Y:S01]  /*12e0*/  IMAD.MOV.U32 R32, RZ, RZ, RZ ;  /* 0x000000ffff207224 */ /* 0x000fe200078e00ff */
[----:B------:R-:W-:Y:S06]  /*12f0*/  @P0 BRA `(.L_x_45) ;  /* 0x0000000000280947 */ /* 0x000fec0003800000 */
[----:B-1-3--:R-:W1:Y:S01]  /*1300*/  S2R R3, SR_LANEID ;  /* 0x0000000000037919 */ /* 0x00ae620000000000 */
[----:B------:R-:W-:Y:S05]  /*1310*/  WARPSYNC.ALL ;  /* 0x0000000000007948 */ /* 0x000fea0003800000 */
[----:B-1----:R-:W-:-:S05]  /*1320*/  IMAD.SHL.U32 R6, R3, 0x4, RZ ;  /* 0x0000000403067824 */ /* 0x002fca00078e00ff */
[----:B------:R-:W1:Y:S01]  /*1330*/  LDS R3, [R6+UR20] ;  /* 0x0000001406037984 */ /* 0x000e620008000800 */
[----:B----4-:R-:W-:-:S05]  /*1340*/  IADD3 R4, P3, R6, UR32, RZ ;  /* 0x0000002006047c10 */ /* 0x010fca000ff7e0ff */
[----:B------:R-:W-:-:S05]  /*1350*/  IMAD.X R5, RZ, RZ, UR33, P3 ;  /* 0x00000021ff057e24 */ /* 0x000fca00098e06ff */
[----:B-1----:R1:W3:Y:S01]  /*1360*/  ATOMG.E.EXCH.STRONG.GPU PT, RZ, [R4], R3 ;  /* 0x0000000304ff73a8 */ /* 0x0022e200041ee100 */
[----:B------:R-:W-:-:S04]  /*1370*/  DEPBAR {5,4,3,2,1,0} ;  /* 0x0000003f0000791a */ /* 0x000fc80000000000 */
[----:B------:R1:W-:Y:S01]  /*1380*/  UTMACCTL.IV [UR32] ;  /* 0x00000000200079b9 */ /* 0x0003e20008000000 */
[----:B------:R-:W-:Y:S01]  /*1390*/  NOP ;  /* 0x0000000000007918 */ /* 0x000fe20000000000 */
.L_x_45:
[----:B------:R-:W-:Y:S05]  /*13a0*/  @P0 BRA `(.L_x_46) ;  /* 0x00000000000c0947 */ /* 0x000fea0003800000 */
[----:B------:R0:W-:Y:S01]  /*13b0*/  UTMACMDFLUSH ;  /* 0x00000000000079b7 */ /* 0x0001e20000000000 */
[----:B------:R-:W-:Y:S05]  /*13c0*/  @P0 BRA `(.L_x_46) ;  /* 0x0000000000040947 */ /* 0x000fea0003800000 */
[----:B------:R-:W-:-:S04]  /*13d0*/  DEPBAR.LE SB0, 0x0 ;  /* 0x000080000000791a */ /* 0x000fc80000000000 */
.L_x_46:
[----:B------:R-:W-:Y:S05]  /*13e0*/  WARPSYNC.ALL ;  /* 0x0000000000007948 */ /* 0x000fea0003800000 */
[----:B---3--:R-:W-:Y:S01]  /*13f0*/  BAR.SYNC.DEFER_BLOCKING 0x0 ;  /* 0x0000000000007b1d */ /* 0x008fe20000010000 */
[----:B------:R-:W-:Y:S01]  /*1400*/  USHF.L.U32 UR15, UR34, 0x7, URZ ;  /* 0x00000007220f7899 */ /* 0x000fe2000800063f */
[----:B------:R-:W-:Y:S01]  /*1410*/  IMAD.MOV.U32 R33, RZ, RZ, RZ ;  /* 0x000000ffff217224 */ /* 0x000fe200078e00ff */
[----:B------:R-:W-:Y:S02]  /*1420*/  CS2R R34, SRZ ;  /* 0x0000000000227805 */ /* 0x000fe4000001ff00 */
[----:B------:R-:W-:-:S02]  /*1430*/  CS2R R36, SRZ ;  /* 0x0000000000247805 */ /* 0x000fc4000001ff00 */
[----:B------:R-:W-:Y:S01]  /*1440*/  CS2R R38, SRZ ;  /* 0x0000000000267805 */ /* 0x000fe2000001ff00 */
[----:B------:R-:W-:Y:S01]  /*1450*/  VOTEU.ALL UP0, P2 ;  /* 0x00000000003f7886 */ /* 0x000fe20001000000 */
[----:B------:R-:W-:Y:S01]  /*1460*/  UMOV UR6, 0x1 ;  /* 0x0000000100067882 */ /* 0x000fe20000000000 */
[----:B------:R-:W-:Y:S01]  /*1470*/  VOTEU.ALL UP1, P2 ;  /* 0x00000000003f7886 */ /* 0x000fe20001020000 */
[----:B------:R-:W-:Y:S01]  /*1480*/  VOTEU.ALL UP2, P2 ;  /* 0x00000000003f7886 */ /* 0x000fe20001040000 */
[----:B------:R-:W-:Y:S01]  /*1490*/  CS2R R40, SRZ ;  /* 0x0000000000287805 */ /* 0x000fe2000001ff00 */
[----:B------:R-:W-:-:S04]  /*14a0*/  @!UP0 UIADD3 UR8, -UR6, 0x100000, URZ ;  /* 0x0010000006088890 */ /* 0x000fc8000fffe13f */
[----:B------:R-:W-:Y:S02]  /*14b0*/  @!UP0 USHF.L.U32 UR9, UR8, 0xb, URZ ;  /* 0x0000000b08098899 */ /* 0x000fe4000800063f */
[----:B------:R-:W-:Y:S01]  /*14c0*/  @!UP0 USHF.L.U32 UR8, UR8, 0x1, URZ ;  /* 0x0000000108088899 */ /* 0x000fe2000800063f */
        /* <DEDUP_REMOVED lines=9> */
[----:B------:R-:W-:Y:S01]  /*1560*/  VOTEU.ALL UP0, P2 ;  /* 0x00000000003f7886 */ /* 0x000fe20001000000 */
[----:B------:R-:W-:Y:S02]  /*1570*/  CS2R R48, SRZ ;  /* 0x0000000000307805 */ /* 0x000fe4000001ff00 */
[----:B------:R-:W-:Y:S02]  /*1580*/  CS2R R50, SRZ ;  /* 0x0000000000327805 */ /* 0x000fe4000001ff00 */
[----:B------:R-:W-:Y:S02]  /*1590*/  CS2R R52, SRZ ;  /* 0x0000000000347805 */ /* 0x000fe4000001ff00 */
[----:B------:R-:W-:Y:S01]  /*15a0*/  CS2R R54, SRZ ;  /* 0x0000000000367805 */ /* 0x000fe2000001ff00 */
[----:B------:R-:W3:Y:S02]  /*15b0*/  FENCE.VIEW.ASYNC.S ;  /* 0x00000000000073c6 */ /* 0x000ee40000000000 */
[----:B---3--:R-:W3:Y:S02]  /*15c0*/  @!UP0 SYNCS.EXCH.64 URZ, [UR20+0x12000], UR8 ;  /* 0x01200008143f85b2 */ /* 0x008ee40008000100 */
[----:B---3--:R-:W-:Y:S06]  /*15d0*/  BAR.SYNC.DEFER_BLOCKING 0x0 ;  /* 0x0000000000007b1d */ /* 0x008fec0000010000 */
[----:B------:R3:W4:Y:S02]  /*15e0*/  @!UP1 SYNCS.EXCH.64 URZ, [UR20+0x12008], UR10 ;  /* 0x0120080a143f95b2 */ /* 0x0007240008000100 */
[----:B----4-:R-:W-:Y:S01]  /*15f0*/  BAR.SYNC.DEFER_BLOCKING 0x0 ;  /* 0x0000000000007b1d */ /* 0x010fe20000010000 */
[----:B---3--:R-:W-:-:S05]  /*1600*/  USHF.L.U32 UR11, UR23, 0x6, URZ ;  /* 0x00000006170b7899 */ /* 0x008fca000800063f */
[----:B------:R3:W4:Y:S01]  /*1610*/  @!UP2 SYNCS.EXCH.64 URZ, [UR20+0x12010], UR6 ;  /* 0x01201006143fa5b2 */ /* 0x0007220008000100 */
[----:B------:R-:W-:Y:S06]  /*1620*/  @!P1 BRA `(.L_x_47) ;  /* 0x0000000400b09947 */ /* 0x000fec0003800000 */
        /* <DEDUP_REMOVED lines=31> */
[----:B------:R-:W-:Y:S01]  /*1820*/  CS2R R54, SRZ ;  /* 0x0000000000367805 */ /* 0x000fe2000001ff00 */
[----:B------:R-:W-:Y:S01]  /*1830*/  UMOV UR5, URZ ;  /* 0x0000003f00057c82 */ /* 0x000fe20008000000 */
[----:B------:R-:W-:-:S05]  /*1840*/  UMOV UR14, URZ ;  /* 0x0000003f000e7c82 */ /* 0x000fca0008000000 */
.L_x_49:
[----:B----4-:R-:W-:Y:S01]  /*1850*/  BAR.SYNC.DEFER_BLOCKING 0x0 ;  /* 0x0000000000007b1d */ /* 0x010fe20000010000 */
[----:B------:R-:W-:Y:S01]  /*1860*/  ULEA UR18, UR5, UR20, 0x3 ;  /* 0x0000001405127291 */ /* 0x000fe2000f8e183f */
[----:B-1----:R-:W-:Y:S01]  /*1870*/  @!P2 IMAD.MOV.U32 R3, RZ, RZ, 0x6000 ;  /* 0x00006000ff03a424 */ /* 0x002fe200078e00ff */
[----:B------:R-:W-:Y:S01]  /*1880*/  ELECT P0, URZ, PT ;  /* 0x00000000003f782f */ /* 0x000fe20003800000 */
[----:B------:R-:W-:-:S03]  /*1890*/  ULEA UR12, UR5, UR20, 0xe ;  /* 0x00000014050c7291 */ /* 0x000fc6000f8e703f */
[----:B------:R-:W-:Y:S02]  /*18a0*/  ISETP.LT.U32.AND P0, PT, R2, 0x20, P0 ;  /* 0x000000200200780c */ /* 0x000fe40000701070 */
[----:B------:R-:W-:Y:S01]  /*18b0*/  ELECT P1, URZ, PT ;  /* 0x00000000003f782f */ /* 0x000fe20003820000 */
[----:B------:R-:W-:-:S03]  /*18c0*/  ULEA UR8, UR5, UR20, 0xd ;  /* 0x0000001405087291 */ /* 0x000fc6000f8e683f */
[----:B------:R-:W-:Y:S01]  /*18d0*/  ISETP.LT.U32.AND P1, PT, R2, 0x20, P1 ;  /* 0x000000200200780c */ /* 0x000fe20000f21070 */
[----:B------:R-:W-:Y:S01]  /*18e0*/  UMOV UR10, UR14 ;  /* 0x0000000e000a7c82 */ /* 0x000fe20008000000 */
[----:B------:R-:W-:-:S05]  /*18f0*/  UIADD3 UR8, UR8, 0xc000, URZ ;  /* 0x0000c00008087890 */ /* 0x000fca000fffe03f */
[----:B------:R-:W-:Y:S01]  /*1900*/  VOTEU.ANY UP0, P0 ;  /* 0x00000000003f7886 */ /* 0x000fe20000000100 */
[----:B------:R-:W-:Y:S01]  /*1910*/  VOTEU.ANY UP2, P0 ;  /* 0x00000000003f7886 */ /* 0x000fe20000040100 */
[----:B------:R1:W-:Y:S01]  /*1920*/  @!P2 SYNCS.ARRIVE.TRANS64 RZ, [UR18+0x12000], R3 ;  /* 0x01200003ffffa9a7 */ /* 0x0003e20008000012 */
[----:B------:R4:W-:Y:S06]  /*1930*/  MEMBAR.ALL.CTA ;  /* 0x0000000000007992 */ /* 0x0009ec0000008000 */
[----:B----4-:R-:W4:Y:S01]  /*1940*/  FENCE.VIEW.ASYNC.S ;  /* 0x00000000000073c6 */ /* 0x010f220000000000 */
[----:B------:R-:W-:Y:S01]  /*1950*/  @UP0 UIADD3 UR13, UR18, 0x12000, URZ ;  /* 0x00012000120d0890 */ /* 0x000fe2000fffe03f */
[----:B---3--:R-:W-:Y:S01]  /*1960*/  @UP0 UMOV UR6, UR28 ;  /* 0x0000001c00060c82 */ /* 0x008fe20008000000 */
[----:B------:R-:W-:Y:S01]  /*1970*/  @UP0 UMOV UR7, UR29 ;  /* 0x0000001d00070c82 */ /* 0x000fe20008000000 */
[----:B----4-:R-:W-:Y:S01]  /*1980*/  VOTEU.ANY UP1, P1 ;  /* 0x00000000003f7886 */ /* 0x010fe20000820100 */
[----:B------:R-:W-:Y:S01]  /*1990*/  VOTEU.ANY UP3, P1 ;  /* 0x00000000003f7886 */ /* 0x000fe20000860100 */
[----:B-1----:R-:W-:-:S03]  /*19a0*/  IMAD.U32 R3, RZ, RZ, UR4 ;  /* 0x00000004ff037e24 */ /* 0x002fc6000f8e00ff */
[----:B------:R-:W-:Y:S01]  /*19b0*/  @UP1 UIADD3 UR9, UR18, 0x12000, URZ ;  /* 0x0001200012091890 */ /* 0x000fe2000fffe03f */
[----:B------:R-:W-:Y:S01]  /*19c0*/  @UP1 UMOV UR16, UR30 ;  /* 0x0000001e00101c82 */ /* 0x000fe20008000000 */
[----:B------:R-:W-:Y:S01]  /*19d0*/  @UP1 UMOV UR17, UR31 ;  /* 0x0000001f00111c82 */ /* 0x000fe20008000000 */
[----:B------:R-:W-:Y:S01]  /*19e0*/  SHF.L.U32 R3, R3, 0x1f, RZ ;  /* 0x0000001f03037819 */ /* 0x000fe200000006ff */
[----:B------:R-:W-:Y:S06]  /*19f0*/  BAR.SYNC.DEFER_BLOCKING 0x0 ;  /* 0x0000000000007b1d */ /* 0x000fec0000010000 */
[----:B------:R1:W-:Y:S02]  /*1a00*/  @UP2 UTMALDG.2D [UR12], [UR6] ;  /* 0x0000000c060025b4 */ /* 0x0003e40008008000 */
[----:B------:R-:W-:Y:S06]  /*1a10*/  BAR.SYNC.DEFER_BLOCKING 0x0 ;  /* 0x0000000000007b1d */ /* 0x000fec0000010000 */
[----:B------:R1:W-:Y:S02]  /*1a20*/  @UP3 UTMALDG.2D [UR8], [UR16] ;  /* 0x00000008100035b4 */ /* 0x0003e40008008000 */
[----:B------:R-:W-:Y:S06]  /*1a30*/  BAR.SYNC.DEFER_BLOCKING 0x0 ;  /* 0x0000000000007b1d */ /* 0x000fec0000010000 */
[----:B------:R-:W3:Y:S02]  /*1a40*/  SYNCS.PHASECHK.TRANS64.TRYWAIT P0, [UR18+0x12000], R3 ;  /* 0x01200003ff0075a7 */ /* 0x000ee40008000152 */
[----:B-1-3--:R-:W-:Y:S05]  /*1a50*/  @!P0 BRA `(.L_x_48) ;  /* 0x0000000400d88947 */ /* 0x00afea0003800000 */
.L_x_50:
[----:B------:R-:W-:Y:S01]  /*1a60*/  USHF.R.U32.HI UR16, URZ, 0x4, UR12 ;  /* 0x000000043f107899 */ /* 0x000fe2000801160c */
[----:B------:R-:W-:Y:S02]  /*1a70*/  WARPGROUP.DEPBAR.LE gsb0, 0x0 ;  /* 0x00008000000079c5 */ /* 0x000fe40000010000 */
[----:B------:R-:W-:Y:S01]  /*1a80*/  USHF.R.U32.HI UR18, URZ, 0x4, UR8 ;  /* 0x000000043f127899 */ /* 0x000fe20008011608 */
[----:B------:R-:W-:Y:S01]  /*1a90*/  WARPGROUP.ARRIVE ;  /* 0x00000000000079c5 */ /* 0x000fe20000000000 */
[----:B------:R-:W-:Y:S01]  /*1aa0*/  USGXT.U32 UR16, UR16, 0xe ;  /* 0x0000000e1010789a */ /* 0x000fe20008000000 */
[----:B------:R-:W1:Y:S01]  /*1ab0*/  LDC R3, c[0x0][0x230] ;  /* 0x00008c00ff037b82 */ /* 0x000e620000000800 */
[----:B------:R-:W-:Y:S01]  /*1ac0*/  USGXT.U32 UR18, UR18, 0xe ;  /* 0x0000000e1212789a */ /* 0x000fe20008000000 */
[----:B------:R-:W-:Y:S01]  /*1ad0*/  UMOV UR17, 0x40000040 ;  /* 0x4000004000117882 */ /* 0x000fe20000000000 */
[----:B------:R-:W-:Y:S01]  /*1ae0*/  UMOV UR19, 0x40000040 ;  /* 0x4000004000137882 */ /* 0x000fe20000000000 */
[----:B------:R-:W-:-:S02]  /*1af0*/  UIADD3 UR24, UP0, UR16, 0x2, URZ ;  /* 0x0000000210187890 */ /* 0x000fc4000ff1e03f */
[----:B------:R-:W-:Y:S01]  /*1b00*/  UIADD3 UR26, UP1, UR18, 0x2, URZ ;  /* 0x00000002121a7890 */ /* 0x000fe2000ff3e03f */
[----:B------:R-:W-:-:S03]  /*1b10*/  UMOV UR6, URZ ;  /* 0x0000003f00067c82 */ /* 0x000fc60008000000 */
[----:B------:R-:W-:Y:S01]  /*1b20*/  HGMMA.64x64x16.F32.BF16 R56, gdesc[UR16], R56 ;  /* 0x00e00000103879f0 */ /* 0x000fe20008701838 */
[----:B------:R-:W-:Y:S01]  /*1b30*/  UMOV UR7, URZ ;  /* 0x0000003f00077c82 */ /* 0x000fe20008000000 */
[----:B------:R-:W-:Y:S02]  /*1b40*/  UIADD3.X UR25, UR6, 0x40000040, URZ, UP0, !UPT ;  /* 0x4000004006197890 */ /* 0x000fe400087fe43f */
[----:B------:R-:W-:Y:S02]  /*1b50*/  UIADD3.X UR27, UR7, 0x40000040, URZ, UP1, !UPT ;  /* 0x40000040071b7890 */ /* 0x000fe40008ffe43f */
[----:B------:R-:W-:Y:S02]  /*1b60*/  UIADD3.64 UR36, UR24, 0x2, URZ ;  /* 0x0000000218247897 */ /* 0x000fe4000fffe03f */
[----:B------:R-:W-:Y:S02]  /*1b70*/  UIADD3.64 UR38, UR26, 0x2, URZ ;  /* 0x000000021a267897 */ /* 0x000fe4000fffe03f */
[----:B------:R-:W-:-:S02]  /*1b80*/  UIADD3.64 UR40, UR24, 0x4, URZ ;  /* 0x0000000418287897 */ /* 0x000fc4000fffe03f */
[----:B------:R-:W-:Y:S02]  /*1b90*/  UIADD3.64 UR42, UR26, 0x4, URZ ;  /* 0x000000041a2a7897 */ /* 0x000fe4000fffe03f */
[----:B------:R-:W-:Y:S02]  /*1ba0*/  UIADD3.64 UR16, UR24, 0x1fe, URZ ;  /* 0x000001fe18107897 */ /* 0x000fe4000fffe03f */
[----:B------:R-:W-:Y:S02]  /*1bb0*/  UIADD3 UR14, UR14, 0x40, URZ ;  /* 0x000000400e0e7890 */ /* 0x000fe4000fffe03f */
[----:B------:R-:W-:-:S04]  /*1bc0*/  UIADD3 UR5, UR5, 0x1, URZ ;  /* 0x0000000105057890 */ /* 0x000fc8000fffe03f */
[----:B-1----:R-:W-:Y:S01]  /*1bd0*/  ISETP.LE.AND P0, PT, R3, UR14, PT ;  /* 0x0000000e03007c0c */ /* 0x002fe2000bf03270 */
[----:B------:R-:W-:-:S04]  /*1be0*/  UISETP.NE.U32.AND UP0, UPT, UR5, 0x3, UPT ;  /* 0x000000030500788c */ /* 0x000fc8000bf05070 */
[----:B------:R-:W-:Y:S02]  /*1bf0*/  USEL UR6, URZ, 0x1, UP0 ;  /* 0x000000013f067887 */ /* 0x000fe40008000000 */
[----:B------:R-:W-:Y:S02]  /*1c00*/  USEL UR5, UR5, URZ, UP0 ;  /* 0x0000003f05057287 */ /* 0x000fe40008000000 */
[----:B------:R-:W-:Y:S01]  /*1c10*/  ULOP3.LUT UR4, UR4, UR6, URZ, 0x3c, !UPT ;  /* 0x0000000604047292 */ /* 0x000fe2000f8e3c3f */
[----:B------:R-:W-:Y:S04]  /*1c20*/  HGMMA.64x64x16.F32.BF16 R56, gdesc[UR24], R56 ;  /* 0x00e00000183879f0 */ /* 0x000fe80008701838 */
[----:B------:R-:W-:Y:S01]  /*1c30*/  HGMMA.64x64x16.F32.BF16 R56, gdesc[UR36], R56 ;  /* 0x00e00000243879f0 */ /* 0x000fe20008701838 */
[----:B------:R-:W-:-:S03]  /*1c40*/  UIADD3.64 UR36, UR24, 0x202, URZ ;  /* 0x0000020218247897 */ /* 0x000fc6000fffe03f */
[----:B------:R-:W-:Y:S01]  /*1c50*/  HGMMA.64x64x16.F32.BF16 R56, gdesc[UR40], R56 ;  /* 0x00e00000283879f0 */ /* 0x000fe20008701838 */
[----:B------:R-:W-:-:S03]  /*1c60*/  UIADD3.64 UR40, UR24, 0x204, URZ ;  /* 0x0000020418287897 */ /* 0x000fc6000fffe03f */
[----:B------:R-:W-:Y:S01]  /*1c70*/  HGMMA.64x64x16.F32.BF16 R24, gdesc[UR16], R24 ;  /* 0x00e00000101879f0 */ /* 0x000fe20008701818 */
[----:B------:R-:W-:Y:S01]  /*1c80*/  UIADD3.64 UR16, UR24, 0x200, URZ ;  /* 0x0000020018107897 */ /* 0x000fe2000fffe03f */
[----:B------:R-:W-:Y:S01]  /*1c90*/  UMOV UR18, UR26 ;  /* 0x0000001a00127c82 */ /* 0x000fe20008000000 */
[----:B------:R-:W-:-:S07]  /*1ca0*/  UMOV UR19, UR27 ;  /* 0x0000001b00137c82 */ /* 0x000fce0008000000 */
[----:B------:R-:W-:Y:S04]  /*1cb0*/  HGMMA.64x64x16.F32.BF16 R24, gdesc[UR16], R24 ;  /* 0x00e00000101879f0 */ /* 0x000fe80008701818 */
[----:B------:R-:W-:Y:S04]  /*1cc0*/  HGMMA.64x64x16.F32.BF16 R24, gdesc[UR36], R24 ;  /* 0x00e00000241879f0 */ /* 0x000fe80008701818 */
[----:B------:R-:W-:Y:S01]  /*1cd0*/  HGMMA.64x64x16.F32.BF16 R24, gdesc[UR40], R24, gsb0 ;  /* 0x00e00000281879f0 */ /* 0x000fe20008001818 */
[----:B------:R-:W-:Y:S05]  /*1ce0*/  @!P0 BRA `(.L_x_49) ;  /* 0xfffffff800d88947 */ /* 0x000fea000383ffff */
.L_x_47:
[----:B------:R-:W-:Y:S02]  /*1cf0*/  WARPGROUP.DEPBAR.LE gsb0, 0x0 ;  /* 0x00008000000079c5 */ /* 0x000fe40000010000 */
[----:B----4-:R-:W-:Y:S01]  /*1d00*/  BAR.SYNC.DEFER_BLOCKING 0x0 ;  /* 0x0000000000007b1d */ /* 0x010fe20000010000 */
[C---:B-1----:R-:W-:Y:S01]  /*1d10*/  IMAD.SHL.U32 R3, R0.reuse, 0x80, RZ ;  /* 0x0000008000037824 */ /* 0x042fe200078e00ff */
[----:B------:R-:W-:Y:S01]  /*1d20*/  ELECT P0, URZ, PT ;  /* 0x00000000003f782f */ /* 0x000fe20003800000 */
[----:B------:R-:W-:Y:S01]  /*1d30*/  IMAD.SHL.U32 R4, R0, 0x10, RZ ;  /* 0x0000001000047824 */ /* 0x000fe200078e00ff */
[----:B------:R-:W-:Y:S02]  /*1d40*/  F2FP.BF16.F32.PACK_AB R56, R57, R56 ;  /* 0x000000383938723e */ /* 0x000fe400000010ff */
[----:B------:R-:W-:Y:S01]  /*1d50*/  LOP3.LUT R3, R3, 0x780, RZ, 0xc0, !PT ;  /* 0x0000078003037812 */ /* 0x000fe200078ec0ff */
[----:B------:R-:W-:Y:S01]  /*1d60*/  UMOV UR21, UR11 ;  /* 0x0000000b00157c82 */ /* 0x000fe20008000000 */
[----:B------:R-:W-:Y:S01]  /*1d70*/  F2FP.BF16.F32.PACK_AB R57, R59, R58 ;  /* 0x0000003a3b39723e */ /* 0x000fe200000010ff */
[----:B------:R-:W-:Y:S01]  /*1d80*/  UMOV UR22, UR15 ;  /* 0x0000000f00167c82 */ /* 0x000fe20008000000 */
[----:B------:R-:W-:-:S02]  /*1d90*/  LOP3.LUT R3, R3, 0x70, R4, 0xf8, !PT ;  /* 0x0000007003037812 */ /* 0x000fc400078ef804 */
[----:B------:R-:W-:Y:S02]  /*1da0*/  F2FP.BF16.F32.PACK_AB R24, R25, R24 ;  /* 0x000000181918723e */ /* 0x000fe400000010ff */
[----:B------:R-:W-:Y:S01]  /*1db0*/  LOP3.LUT R3, R3, 0x10, R0, 0x78, !PT ;  /* 0x0000001003037812 */ /* 0x000fe200078e7800 */
[----:B------:R-:W-:Y:S01]  /*1dc0*/  IMAD.SHL.U32 R0, R0, 0x40, RZ ;  /* 0x0000004000007824 */ /* 0x000fe200078e00ff */
[----:B------:R-:W-:Y:S02]  /*1dd0*/  ISETP.LT.U32.AND P0, PT, R2, 0x20, P0 ;  /* 0x000000200200780c */ /* 0x000fe40000701070 */
[----:B------:R-:W-:Y:S02]  /*1de0*/  F2FP.BF16.F32.PACK_AB R58, R61, R60 ;  /* 0x0000003c3d3a723e */ /* 0x000fe400000010ff */
[----:B------:R-:W-:Y:S02]  /*1df0*/  LOP3.LUT R0, R3, 0x1800, R0, 0xf8, !PT ;  /* 0x0000180003007812 */ /* 0x000fe400078ef800 */
[----:B------:R-:W-:Y:S01]  /*1e00*/  F2FP.BF16.F32.PACK_AB R59, R63, R62 ;  /* 0x0000003e3f3b723e */ /* 0x000fe200000010ff */
[----:B------:R-:W1:Y:S02]  /*1e10*/  @!P2 SYNCS.CCTL.IV [UR20+0x12000] ;  /* 0x01200000ff00a9b1 */ /* 0x000e640008000014 */
[----:B-1----:R-:W-:Y:S01]  /*1e20*/  BAR.SYNC.DEFER_BLOCKING 0x0 ;  /* 0x0000000000007b1d */ /* 0x002fe20000010000 */
[C---:B------:R-:W-:Y:S01]  /*1e30*/  LOP3.LUT R3, R0.reuse, 0x20, RZ, 0x3c, !PT ;  /* 0x0000002000037812 */ /* 0x040fe200078e3cff */
[C---:B------:R-:W-:Y:S01]  /*1e40*/  VIADD R2, R0.reuse, UR20 ;  /* 0x0000001400027c36 */ /* 0x040fe20008000000 */
[----:B------:R-:W-:-:S02]  /*1e50*/  LOP3.LUT R4, R0, 0x40, RZ, 0x3c, !PT ;  /* 0x0000004000047812 */ /* 0x000fc400078e3cff */
[----:B------:R-:W-:Y:S01]  /*1e60*/  F2FP.BF16.F32.PACK_AB R64, R65, R64 ;  /* 0x000000404140723e */ /* 0x000fe200000010ff */
[----:B------:R-:W-:Y:S01]  /*1e70*/  VIADD R3, R3, UR20 ;  /* 0x0000001403037c36 */ /* 0x000fe20008000000 */
[----:B------:R-:W-:Y:S01]  /*1e80*/  F2FP.BF16.F32.PACK_AB R25, R27, R26 ;  /* 0x0000001a1b19723e */ /* 0x000fe200000010ff */
[----:B------:R-:W-:Y:S01]  /*1e90*/  VIADD R4, R4, UR20 ;  /* 0x0000001404047c36 */ /* 0x000fe20008000000 */
[----:B------:R-:W-:Y:S01]  /*1ea0*/  F2FP.BF16.F32.PACK_AB R65, R67, R66 ;  /* 0x000000424341723e */ /* 0x000fe200000010ff */
[----:B------:R-:W-:Y:S01]  /*1eb0*/  VOTEU.ANY UP0, P0 ;  /* 0x00000000003f7886 */ /* 0x000fe20000000100 */
[----:B------:R-:W-:Y:S01]  /*1ec0*/  F2FP.BF16.F32.PACK_AB R26, R29, R28 ;  /* 0x0000001c1d1a723e */ /* 0x000fe200000010ff */
[----:B------:R-:W-:Y:S01]  /*1ed0*/  VOTEU.ANY UP1, P0 ;  /* 0x00000000003f7886 */ /* 0x000fe20000020100 */
[----:B------:R-:W-:Y:S02]  /*1ee0*/  F2FP.BF16.F32.PACK_AB R27, R31, R30 ;  /* 0x0000001e1f1b723e */ /* 0x000fe400000010ff */
[----:B------:R-:W-:Y:S01]  /*1ef0*/  F2FP.BF16.F32.PACK_AB R32, R33, R32 ;  /* 0x000000202120723e */ /* 0x000fe200000010ff */
[----:B---3--:R-:W-:Y:S01]  /*1f00*/  @UP0 UMOV UR6, UR32 ;  /* 0x0000002000060c82 */ /* 0x008fe20008000000 */
[----:B------:R-:W-:Y:S01]  /*1f10*/  LOP3.LUT R0, R0, 0x60, RZ, 0x3c, !PT ;  /* 0x0000006000007812 */ /* 0x000fe200078e3cff */
[----:B------:R-:W-:Y:S01]  /*1f20*/  @UP0 UMOV UR7, UR33 ;  /* 0x0000002100070c82 */ /* 0x000fe20008000000 */
[----:B------:R-:W-:-:S02]  /*1f30*/  F2FP.BF16.F32.PACK_AB R66, R69, R68 ;  /* 0x000000444542723e */ /* 0x000fc400000010ff */
[----:B------:R-:W-:Y:S01]  /*1f40*/  F2FP.BF16.F32.PACK_AB R67, R71, R70 ;  /* 0x000000464743723e */ /* 0x000fe200000010ff */
[----:B------:R-:W-:Y:S01]  /*1f50*/  VIADD R0, R0, UR20 ;  /* 0x0000001400007c36 */ /* 0x000fe20008000000 */
[----:B------:R-:W-:Y:S01]  /*1f60*/  F2FP.BF16.F32.PACK_AB R72, R73, R72 ;  /* 0x000000484948723e */ /* 0x000fe200000010ff */
[----:B------:R-:W1:Y:S02]  /*1f70*/  @!P2 SYNCS.CCTL.IV [UR20+0x12008] ;  /* 0x01200800ff00a9b1 */ /* 0x000e640008000014 */
[----:B-1----:R-:W-:Y:S01]  /*1f80*/  BAR.SYNC.DEFER_BLOCKING 0x0 ;  /* 0x0000000000007b1d */ /* 0x002fe20000010000 */
[----:B------:R-:W-:Y:S02]  /*1f90*/  F2FP.BF16.F32.PACK_AB R33, R35, R34 ;  /* 0x000000222321723e */ /* 0x000fe400000010ff */
[----:B------:R-:W-:Y:S02]  /*1fa0*/  F2FP.BF16.F32.PACK_AB R73, R75, R74 ;  /* 0x0000004a4b49723e */ /* 0x000fe400000010ff */
[----:B------:R-:W-:-:S02]  /*1fb0*/  F2FP.BF16.F32.PACK_AB R34, R37, R36 ;  /* 0x000000242522723e */ /* 0x000fc400000010ff */
[----:B------:R-:W-:Y:S02]  /*1fc0*/  F2FP.BF16.F32.PACK_AB R35, R39, R38 ;  /* 0x000000262723723e */ /* 0x000fe400000010ff */
[----:B------:R-:W-:Y:S02]  /*1fd0*/  F2FP.BF16.F32.PACK_AB R40, R41, R40 ;  /* 0x000000282928723e */ /* 0x000fe400000010ff */
[----:B------:R-:W-:Y:S02]  /*1fe0*/  F2FP.BF16.F32.PACK_AB R74, R77, R76 ;  /* 0x0000004c4d4a723e */ /* 0x000fe400000010ff */
[----:B------:R-:W-:Y:S02]  /*1ff0*/  F2FP.BF16.F32.PACK_AB R75, R79, R78 ;  /* 0x0000004e4f4b723e */ /* 0x000fe400000010ff */
[----:B------:R-:W-:Y:S02]  /*2000*/  F2FP.BF16.F32.PACK_AB R80, R81, R80 ;  /* 0x000000505150723e */ /* 0x000fe400000010ff */
[----:B------:R-:W-:-:S02]  /*2010*/  F2FP.BF16.F32.PACK_AB R41, R43, R42 ;  /* 0x0000002a2b29723e */ /* 0x000fc400000010ff */
[----:B------:R-:W-:Y:S02]  /*2020*/  F2FP.BF16.F32.PACK_AB R81, R83, R82 ;  /* 0x000000525351723e */ /* 0x000fe400000010ff */
[----:B------:R-:W-:Y:S02]  /*2030*/  F2FP.BF16.F32.PACK_AB R42, R45, R44 ;  /* 0x0000002c2d2a723e */ /* 0x000fe400000010ff */
[----:B------:R-:W-:Y:S01]  /*2040*/  F2FP.BF16.F32.PACK_AB R43, R47, R46 ;  /* 0x0000002e2f2b723e */ /* 0x000fe200000010ff */
[----:B------:R-:W1:Y:S01]  /*2050*/  @!P2 SYNCS.CCTL.IV [UR20+0x12010] ;  /* 0x01201000ff00a9b1 */ /* 0x000e620008000014 */
[----:B------:R-:W-:Y:S01]  /*2060*/  F2FP.BF16.F32.PACK_AB R48, R49, R48 ;  /* 0x000000303130723e */ /* 0x000fe200000010ff */
[----:B-1----:R-:W-:Y:S01]  /*2070*/  STSM.16.M88.4 [R2], R56 ;  /* 0x0000003802007844 */ /* 0x002fe20000000200 */
[----:B------:R-:W-:Y:S02]  /*2080*/  F2FP.BF16.F32.PACK_AB R82, R85, R84 ;  /* 0x000000545552723e */ /* 0x000fe400000010ff */
[----:B------:R-:W-:Y:S01]  /*2090*/  F2FP.BF16.F32.PACK_AB R83, R87, R86 ;  /* 0x000000565753723e */ /* 0x000fe200000010ff */
[----:B------:R-:W-:Y:S01]  /*20a0*/  STSM.16.M88.4 [R2+0x2000], R24 ;  /* 0x0020001802007844 */ /* 0x000fe20000000200 */
[----:B------:R-:W-:-:S02]  /*20b0*/  F2FP.BF16.F32.PACK_AB R49, R51, R50 ;  /* 0x000000323331723e */ /* 0x000fc400000010ff */
[----:B------:R-:W-:Y:S01]  /*20c0*/  F2FP.BF16.F32.PACK_AB R50, R53, R52 ;  /* 0x000000343532723e */ /* 0x000fe200000010ff */
[----:B------:R-:W-:Y:S01]  /*20d0*/  STSM.16.M88.4 [R3], R64 ;  /* 0x0000004003007844 */ /* 0x000fe20000000200 */
[----:B------:R-:W-:-:S03]  /*20e0*/  F2FP.BF16.F32.PACK_AB R51, R55, R54 ;  /* 0x000000363733723e */ /* 0x000fc600000010ff */
[----:B------:R-:W-:Y:S04]  /*20f0*/  STSM.16.M88.4 [R3+0x2000], R32 ;  /* 0x0020002003007844 */ /* 0x000fe80000000200 */
[----:B------:R-:W-:Y:S04]  /*2100*/  STSM.16.M88.4 [R4], R72 ;  /* 0x0000004804007844 */ /* 0x000fe80000000200 */
[----:B------:R-:W-:Y:S04]  /*2110*/  STSM.16.M88.4 [R4+0x2000], R40 ;  /* 0x0020002804007844 */ /* 0x000fe80000000200 */
[----:B------:R-:W-:Y:S04]  /*2120*/  STSM.16.M88.4 [R0], R80 ;  /* 0x0000005000007844 */ /* 0x000fe80000000200 */
[----:B------:R-:W-:Y:S01]  /*2130*/  STSM.16.M88.4 [R0+0x2000], R48 ;  /* 0x0020003000007844 */ /* 0x000fe20000000200 */
[----:B------:R1:W-:Y:S06]  /*2140*/  MEMBAR.ALL.CTA ;  /* 0x0000000000007992 */ /* 0x0003ec0000008000 */
[----:B-1----:R-:W1:Y:S02]  /*2150*/  FENCE.VIEW.ASYNC.S ;  /* 0x00000000000073c6 */ /* 0x002e640000000000 */
[----:B-1----:R-:W-:Y:S06]  /*2160*/  BAR.SYNC.DEFER_BLOCKING 0x0 ;  /* 0x0000000000007b1d */ /* 0x002fec0000010000 */
[----:B------:R1:W-:Y:S01]  /*2170*/  @UP1 UTMASTG.2D [UR20], [UR6] ;  /* 0x00000014060013b5 */ /* 0x0003e20008008000 */
[----:B------:R0:W-:Y:S01]  /*2180*/  UTMACMDFLUSH ;  /* 0x00000000000079b7 */ /* 0x0001e20000000000 */
[----:B------:R-:W-:-:S04]  /*2190*/  DEPBAR.LE SB0, 0x0 ;  /* 0x000080000000791a */ /* 0x000fc80000000000 */
[----:B------:R-:W-:Y:S06]  /*21a0*/  BAR.SYNC.DEFER_BLOCKING 0x0 ;  /* 0x0000000000007b1d */ /* 0x000fec0000010000 */
[----:B-1----:R-:W-:Y:S05]  /*21b0*/  EXIT ;  /* 0x000000000000794d */ /* 0x002fea0003800000 */
.L_x_48:
[----:B------:R-:W1:Y:S02]  /*21c0*/  SYNCS.PHASECHK.TRANS64.TRYWAIT P0, [UR18+0x12000], R3 ;  /* 0x01200003ff0075a7 */ /* 0x000e640008000152 */
[----:B-1----:R-:W-:Y:S05]  /*21d0*/  @!P0 BRA `(.L_x_48) ;  /* 0xfffffffc00f88947 */ /* 0x002fea000383ffff */
[----:B------:R-:W-:Y:S05]  /*21e0*/  BRA `(.L_x_50) ;  /* 0xfffffff8001c7947 */ /* 0x000fea000383ffff */
.L_x_51:
[----:B------:R-:W-:-:S00]  /*21f0*/  BRA `(.L_x_51) ;  /* 0xfffffffc00fc7947 */ /* 0x000fc0000383ffff */
[----:B------:R-:W-:-:S00]  /*2200*/  NOP ;  /* 0x0000000000007918 */ /* 0x000fc00000000000 */
[----:B------:R-:W-:-:S00]  /*2210*/  NOP ;  /* 0x0000000000007918 */ /* 0x000fc00000000000 */
[----:B------:R-:W-:-:S00]  /*2220*/  NOP ;  /* 0x0000000000007918 */ /* 0x000fc00000000000 */
[----:B------:R-:W-:-:S00]  /*2230*/  NOP ;  /* 0x0000000000007918 */ /* 0x000fc00000000000 */
[----:B------:R-:W-:-:S00]  /*2240*/  NOP ;  /* 0x0000000000007918 */ /* 0x000fc00000000000 */
[----:B------:R-:W-:-:S00]  /*2250*/  NOP ;  /* 0x0000000000007918 */ /* 0x000fc00000000000 */
[----:B------:R-:W-:-:S00]  /*2260*/  NOP ;  /* 0x0000000000007918 */ /* 0x000fc00000000000 */
[----:B------:R-:W-:-:S00]  /*2270*/  NOP ;  /* 0x0000000000007918 */ /* 0x000fc00000000000 */
.L_x_52:


//--------------------- .nv.shared.gluon_wgmma    --------------------------
	.section	.nv.shared.gluon_wgmma,"aw",@nobits
	.sectionflags	@""
	.align	16
	.zero		1024


//--------------------- .nv.shared.reserved.0     --------------------------
	.section	.nv.shared.reserved.0,"aw",@nobits
	.weak		__nv_reservedSMEM_offset_0_alias
	.size		__nv_reservedSMEM_offset_0_alias, 0, 0
	.other		__nv_reservedSMEM_offset_0_alias,@"STO_CUDA_RESERVED_SHARED STV_DEFAULT"
__nv_reservedSMEM_offset_0_alias:
	.zero		0


//--------------------- .nv.constant0.gluon_wgmma --------------------------
	.section	.nv.constant0.gluon_wgmma,"a",@progbits
	.sectionflags	@""
	.align	4
.nv.constant0.gluon_wgmma:
	.zero		608


//--------------------- SYMBOLS --------------------------

	.type		.nv.reservedSmem.offset0,@object
	.size		.nv.reservedSmem.offset0,0x4
